//
// Generated by NVIDIA NVVM Compiler
//
// Compiler Build ID: CL-36424714
// Cuda compilation tools, release 13.0, V13.0.88
// Based on NVVM 20.0.0
//

.version 9.0
.target sm_100
.address_size 64

	// .globl	bop_batch_f32

.visible .entry bop_batch_f32(
	.param .u64 .ptr .align 1 bop_batch_f32_param_0,
	.param .u64 .ptr .align 1 bop_batch_f32_param_1,
	.param .u64 .ptr .align 1 bop_batch_f32_param_2,
	.param .u64 .ptr .align 1 bop_batch_f32_param_3,
	.param .u32 bop_batch_f32_param_4,
	.param .u32 bop_batch_f32_param_5,
	.param .u64 .ptr .align 1 bop_batch_f32_param_6
)
{
	.reg .pred 	%p<6>;
	.reg .b32 	%r<13>;
	.reg .b32 	%f<12>;
	.reg .b64 	%rd<19>;

	ld.param.u64 	%rd6, [bop_batch_f32_param_0];
	ld.param.u64 	%rd7, [bop_batch_f32_param_1];
	ld.param.u64 	%rd8, [bop_batch_f32_param_2];
	ld.param.u64 	%rd9, [bop_batch_f32_param_3];
	ld.param.u32 	%r6, [bop_batch_f32_param_4];
	ld.param.u32 	%r7, [bop_batch_f32_param_5];
	ld.param.u64 	%rd10, [bop_batch_f32_param_6];
	mov.u32 	%r8, %ctaid.y;
	setp.ne.s32 	%p1, %r8, 0;
	@%p1 bra 	$L__BB0_7;
	mov.u32 	%r9, %ctaid.x;
	mov.u32 	%r1, %ntid.x;
	mov.u32 	%r10, %tid.x;
	mad.lo.s32 	%r12, %r9, %r1, %r10;
	setp.ge.s32 	%p2, %r12, %r6;
	@%p2 bra 	$L__BB0_7;
	cvta.to.global.u64 	%rd1, %rd7;
	cvta.to.global.u64 	%rd2, %rd8;
	cvta.to.global.u64 	%rd3, %rd9;
	cvta.to.global.u64 	%rd4, %rd6;
	cvta.to.global.u64 	%rd5, %rd10;
	mov.u32 	%r11, %nctaid.x;
	mul.lo.s32 	%r3, %r11, %r1;
$L__BB0_3:
	setp.lt.s32 	%p3, %r12, %r7;
	mov.f32 	%f11, 0f7FFFFFFF;
	@%p3 bra 	$L__BB0_6;
	mul.wide.s32 	%rd11, %r12, 4;
	add.s64 	%rd12, %rd1, %rd11;
	ld.global.nc.f32 	%f6, [%rd12];
	add.s64 	%rd13, %rd2, %rd11;
	ld.global.nc.f32 	%f7, [%rd13];
	sub.f32 	%f1, %f6, %f7;
	setp.le.f32 	%p4, %f1, 0f00000000;
	mov.f32 	%f11, 0f00000000;
	@%p4 bra 	$L__BB0_6;
	add.s64 	%rd15, %rd3, %rd11;
	ld.global.nc.f32 	%f8, [%rd15];
	add.s64 	%rd16, %rd4, %rd11;
	ld.global.nc.f32 	%f9, [%rd16];
	sub.f32 	%f10, %f8, %f9;
	div.rn.f32 	%f11, %f10, %f1;
$L__BB0_6:
	mul.wide.s32 	%rd17, %r12, 4;
	add.s64 	%rd18, %rd5, %rd17;
	st.global.f32 	[%rd18], %f11;
	add.s32 	%r12, %r12, %r3;
	setp.lt.s32 	%p5, %r12, %r6;
	@%p5 bra 	$L__BB0_3;
$L__BB0_7:
	ret;

}
	// .globl	bop_many_series_one_param_f32
.visible .entry bop_many_series_one_param_f32(
	.param .u64 .ptr .align 1 bop_many_series_one_param_f32_param_0,
	.param .u64 .ptr .align 1 bop_many_series_one_param_f32_param_1,
	.param .u64 .ptr .align 1 bop_many_series_one_param_f32_param_2,
	.param .u64 .ptr .align 1 bop_many_series_one_param_f32_param_3,
	.param .u64 .ptr .align 1 bop_many_series_one_param_f32_param_4,
	.param .u32 bop_many_series_one_param_f32_param_5,
	.param .u32 bop_many_series_one_param_f32_param_6,
	.param .u64 .ptr .align 1 bop_many_series_one_param_f32_param_7
)
{
	.reg .pred 	%p<32>;
	.reg .b32 	%r<56>;
	.reg .b32 	%f<51>;
	.reg .b64 	%rd<184>;

	ld.param.u64 	%rd82, [bop_many_series_one_param_f32_param_0];
	ld.param.u64 	%rd83, [bop_many_series_one_param_f32_param_1];
	ld.param.u64 	%rd84, [bop_many_series_one_param_f32_param_2];
	ld.param.u64 	%rd85, [bop_many_series_one_param_f32_param_3];
	ld.param.u64 	%rd81, [bop_many_series_one_param_f32_param_4];
	ld.param.u32 	%r31, [bop_many_series_one_param_f32_param_5];
	ld.param.u32 	%r32, [bop_many_series_one_param_f32_param_6];
	ld.param.u64 	%rd86, [bop_many_series_one_param_f32_param_7];
	cvta.to.global.u64 	%rd1, %rd86;
	cvta.to.global.u64 	%rd2, %rd82;
	cvta.to.global.u64 	%rd3, %rd85;
	cvta.to.global.u64 	%rd4, %rd84;
	cvta.to.global.u64 	%rd5, %rd83;
	mov.u32 	%r33, %ctaid.x;
	mov.u32 	%r34, %ntid.x;
	mov.u32 	%r35, %tid.x;
	mad.lo.s32 	%r1, %r33, %r34, %r35;
	setp.ge.s32 	%p1, %r1, %r31;
	@%p1 bra 	$L__BB1_45;
	cvta.to.global.u64 	%rd87, %rd81;
	cvt.s64.s32 	%rd6, %r1;
	mul.wide.s32 	%rd88, %r1, 4;
	add.s64 	%rd89, %rd87, %rd88;
	ld.global.nc.u32 	%r2, [%rd89];
	setp.gt.s32 	%p2, %r2, -1;
	setp.lt.s32 	%p3, %r2, %r32;
	and.pred  	%p4, %p2, %p3;
	@%p4 bra 	$L__BB1_15;
	shl.b64 	%rd135, %rd6, 2;
	add.s64 	%rd181, %rd1, %rd135;
	setp.lt.s32 	%p23, %r32, 1;
	@%p23 bra 	$L__BB1_45;
	and.b32  	%r3, %r32, 15;
	setp.lt.u32 	%p24, %r32, 16;
	@%p24 bra 	$L__BB1_6;
	mul.wide.s32 	%rd8, %r31, 64;
	and.b32  	%r43, %r32, 2147483632;
	neg.s32 	%r48, %r43;
	mul.wide.s32 	%rd9, %r31, 4;
	mov.u64 	%rd163, %rd181;
$L__BB1_5:
	.pragma "nounroll";
	mov.b32 	%r44, 2147483647;
	st.global.u32 	[%rd163], %r44;
	add.s64 	%rd136, %rd163, %rd9;
	st.global.u32 	[%rd136], %r44;
	add.s64 	%rd137, %rd136, %rd9;
	st.global.u32 	[%rd137], %r44;
	add.s64 	%rd138, %rd137, %rd9;
	st.global.u32 	[%rd138], %r44;
	add.s64 	%rd139, %rd138, %rd9;
	st.global.u32 	[%rd139], %r44;
	add.s64 	%rd140, %rd139, %rd9;
	st.global.u32 	[%rd140], %r44;
	add.s64 	%rd141, %rd140, %rd9;
	st.global.u32 	[%rd141], %r44;
	add.s64 	%rd142, %rd141, %rd9;
	st.global.u32 	[%rd142], %r44;
	add.s64 	%rd143, %rd142, %rd9;
	st.global.u32 	[%rd143], %r44;
	add.s64 	%rd144, %rd143, %rd9;
	st.global.u32 	[%rd144], %r44;
	add.s64 	%rd145, %rd144, %rd9;
	st.global.u32 	[%rd145], %r44;
	add.s64 	%rd146, %rd145, %rd9;
	st.global.u32 	[%rd146], %r44;
	add.s64 	%rd147, %rd146, %rd9;
	st.global.u32 	[%rd147], %r44;
	add.s64 	%rd148, %rd147, %rd9;
	st.global.u32 	[%rd148], %r44;
	add.s64 	%rd149, %rd148, %rd9;
	st.global.u32 	[%rd149], %r44;
	add.s64 	%rd150, %rd149, %rd9;
	st.global.u32 	[%rd150], %r44;
	add.s64 	%rd181, %rd163, %rd8;
	add.s32 	%r48, %r48, 16;
	setp.eq.s32 	%p25, %r48, 0;
	add.s64 	%rd163, %rd150, %rd9;
	@%p25 bra 	$L__BB1_6;
	bra.uni 	$L__BB1_5;
$L__BB1_6:
	setp.eq.s32 	%p26, %r3, 0;
	@%p26 bra 	$L__BB1_45;
	and.b32  	%r26, %r32, 7;
	setp.lt.u32 	%p27, %r3, 8;
	@%p27 bra 	$L__BB1_9;
	mov.b32 	%r45, 2147483647;
	st.global.u32 	[%rd181], %r45;
	mul.wide.s32 	%rd151, %r31, 4;
	add.s64 	%rd152, %rd181, %rd151;
	st.global.u32 	[%rd152], %r45;
	add.s64 	%rd153, %rd152, %rd151;
	st.global.u32 	[%rd153], %r45;
	add.s64 	%rd154, %rd153, %rd151;
	st.global.u32 	[%rd154], %r45;
	add.s64 	%rd155, %rd154, %rd151;
	st.global.u32 	[%rd155], %r45;
	add.s64 	%rd156, %rd155, %rd151;
	st.global.u32 	[%rd156], %r45;
	add.s64 	%rd157, %rd156, %rd151;
	st.global.u32 	[%rd157], %r45;
	add.s64 	%rd158, %rd157, %rd151;
	st.global.u32 	[%rd158], %r45;
	add.s64 	%rd181, %rd158, %rd151;
$L__BB1_9:
	setp.eq.s32 	%p28, %r26, 0;
	@%p28 bra 	$L__BB1_45;
	and.b32  	%r27, %r32, 3;
	setp.lt.u32 	%p29, %r26, 4;
	@%p29 bra 	$L__BB1_12;
	mov.b32 	%r46, 2147483647;
	st.global.u32 	[%rd181], %r46;
	mul.wide.s32 	%rd159, %r31, 4;
	add.s64 	%rd160, %rd181, %rd159;
	st.global.u32 	[%rd160], %r46;
	add.s64 	%rd161, %rd160, %rd159;
	st.global.u32 	[%rd161], %r46;
	add.s64 	%rd162, %rd161, %rd159;
	st.global.u32 	[%rd162], %r46;
	add.s64 	%rd181, %rd162, %rd159;
$L__BB1_12:
	setp.eq.s32 	%p30, %r27, 0;
	@%p30 bra 	$L__BB1_45;
	mul.wide.s32 	%rd78, %r31, 4;
	neg.s32 	%r55, %r27;
$L__BB1_14:
	.pragma "nounroll";
	mov.b32 	%r47, 2147483647;
	st.global.u32 	[%rd181], %r47;
	add.s64 	%rd181, %rd181, %rd78;
	add.s32 	%r55, %r55, 1;
	setp.ne.s32 	%p31, %r55, 0;
	@%p31 bra 	$L__BB1_14;
	bra.uni 	$L__BB1_45;
$L__BB1_15:
	shl.b64 	%rd90, %rd6, 2;
	add.s64 	%rd13, %rd1, %rd90;
	setp.eq.s32 	%p5, %r2, 0;
	@%p5 bra 	$L__BB1_28;
	and.b32  	%r7, %r2, 15;
	setp.lt.u32 	%p6, %r2, 16;
	mov.u64 	%rd166, %rd13;
	@%p6 bra 	$L__BB1_19;
	mul.wide.s32 	%rd14, %r31, 64;
	and.b32  	%r36, %r2, 2147483632;
	neg.s32 	%r49, %r36;
	mul.wide.s32 	%rd15, %r31, 4;
	mov.u64 	%rd164, %rd13;
$L__BB1_18:
	.pragma "nounroll";
	mov.b32 	%r37, 2147483647;
	st.global.u32 	[%rd164], %r37;
	add.s64 	%rd91, %rd164, %rd15;
	st.global.u32 	[%rd91], %r37;
	add.s64 	%rd92, %rd91, %rd15;
	st.global.u32 	[%rd92], %r37;
	add.s64 	%rd93, %rd92, %rd15;
	st.global.u32 	[%rd93], %r37;
	add.s64 	%rd94, %rd93, %rd15;
	st.global.u32 	[%rd94], %r37;
	add.s64 	%rd95, %rd94, %rd15;
	st.global.u32 	[%rd95], %r37;
	add.s64 	%rd96, %rd95, %rd15;
	st.global.u32 	[%rd96], %r37;
	add.s64 	%rd97, %rd96, %rd15;
	st.global.u32 	[%rd97], %r37;
	add.s64 	%rd98, %rd97, %rd15;
	st.global.u32 	[%rd98], %r37;
	add.s64 	%rd99, %rd98, %rd15;
	st.global.u32 	[%rd99], %r37;
	add.s64 	%rd100, %rd99, %rd15;
	st.global.u32 	[%rd100], %r37;
	add.s64 	%rd101, %rd100, %rd15;
	st.global.u32 	[%rd101], %r37;
	add.s64 	%rd102, %rd101, %rd15;
	st.global.u32 	[%rd102], %r37;
	add.s64 	%rd103, %rd102, %rd15;
	st.global.u32 	[%rd103], %r37;
	add.s64 	%rd104, %rd103, %rd15;
	st.global.u32 	[%rd104], %r37;
	add.s64 	%rd105, %rd104, %rd15;
	st.global.u32 	[%rd105], %r37;
	add.s64 	%rd166, %rd164, %rd14;
	add.s32 	%r49, %r49, 16;
	setp.ne.s32 	%p7, %r49, 0;
	add.s64 	%rd164, %rd105, %rd15;
	@%p7 bra 	$L__BB1_18;
$L__BB1_19:
	setp.eq.s32 	%p8, %r7, 0;
	@%p8 bra 	$L__BB1_28;
	and.b32  	%r11, %r2, 7;
	setp.lt.u32 	%p9, %r7, 8;
	@%p9 bra 	$L__BB1_22;
	mov.b32 	%r38, 2147483647;
	st.global.u32 	[%rd166], %r38;
	mul.wide.s32 	%rd106, %r31, 4;
	add.s64 	%rd107, %rd166, %rd106;
	st.global.u32 	[%rd107], %r38;
	add.s64 	%rd108, %rd107, %rd106;
	st.global.u32 	[%rd108], %r38;
	add.s64 	%rd109, %rd108, %rd106;
	st.global.u32 	[%rd109], %r38;
	add.s64 	%rd110, %rd109, %rd106;
	st.global.u32 	[%rd110], %r38;
	add.s64 	%rd111, %rd110, %rd106;
	st.global.u32 	[%rd111], %r38;
	add.s64 	%rd112, %rd111, %rd106;
	st.global.u32 	[%rd112], %r38;
	add.s64 	%rd113, %rd112, %rd106;
	st.global.u32 	[%rd113], %r38;
	add.s64 	%rd166, %rd113, %rd106;
$L__BB1_22:
	setp.eq.s32 	%p10, %r11, 0;
	@%p10 bra 	$L__BB1_28;
	and.b32  	%r12, %r2, 3;
	setp.lt.u32 	%p11, %r11, 4;
	@%p11 bra 	$L__BB1_25;
	mov.b32 	%r39, 2147483647;
	st.global.u32 	[%rd166], %r39;
	mul.wide.s32 	%rd114, %r31, 4;
	add.s64 	%rd115, %rd166, %rd114;
	st.global.u32 	[%rd115], %r39;
	add.s64 	%rd116, %rd115, %rd114;
	st.global.u32 	[%rd116], %r39;
	add.s64 	%rd117, %rd116, %rd114;
	st.global.u32 	[%rd117], %r39;
	add.s64 	%rd166, %rd117, %rd114;
$L__BB1_25:
	setp.eq.s32 	%p12, %r12, 0;
	@%p12 bra 	$L__BB1_28;
	mul.wide.s32 	%rd24, %r31, 4;
	neg.s32 	%r50, %r12;
$L__BB1_27:
	.pragma "nounroll";
	mov.b32 	%r40, 2147483647;
	st.global.u32 	[%rd166], %r40;
	add.s64 	%rd166, %rd166, %rd24;
	add.s32 	%r50, %r50, 1;
	setp.ne.s32 	%p13, %r50, 0;
	@%p13 bra 	$L__BB1_27;
$L__BB1_28:
	cvt.s64.s32 	%rd27, %r31;
	cvt.u64.u32 	%rd118, %r2;
	mul.lo.s64 	%rd119, %rd118, %rd27;
	add.s64 	%rd120, %rd119, %rd6;
	shl.b64 	%rd121, %rd120, 2;
	add.s64 	%rd175, %rd2, %rd121;
	add.s64 	%rd176, %rd5, %rd121;
	add.s64 	%rd177, %rd4, %rd121;
	add.s64 	%rd178, %rd3, %rd121;
	shl.b64 	%rd169, %rd119, 2;
	add.s64 	%rd179, %rd13, %rd169;
	sub.s32 	%r41, %r32, %r2;
	and.b32  	%r16, %r41, 3;
	setp.eq.s32 	%p14, %r16, 0;
	mov.u32 	%r53, %r2;
	@%p14 bra 	$L__BB1_34;
	shl.b64 	%rd34, %rd27, 2;
	add.s64 	%rd35, %rd3, %rd90;
	add.s64 	%rd36, %rd4, %rd90;
	add.s64 	%rd37, %rd5, %rd90;
	add.s64 	%rd38, %rd2, %rd90;
	neg.s32 	%r51, %r16;
	mov.u32 	%r53, %r2;
$L__BB1_30:
	.pragma "nounroll";
	add.s64 	%rd123, %rd36, %rd169;
	add.s64 	%rd124, %rd37, %rd169;
	ld.global.nc.f32 	%f17, [%rd124];
	ld.global.nc.f32 	%f18, [%rd123];
	sub.f32 	%f1, %f17, %f18;
	setp.le.f32 	%p15, %f1, 0f00000000;
	mov.f32 	%f46, 0f00000000;
	@%p15 bra 	$L__BB1_32;
	add.s64 	%rd125, %rd35, %rd169;
	ld.global.nc.f32 	%f19, [%rd125];
	add.s64 	%rd126, %rd38, %rd169;
	ld.global.nc.f32 	%f20, [%rd126];
	sub.f32 	%f21, %f19, %f20;
	div.rn.f32 	%f46, %f21, %f1;
$L__BB1_32:
	add.s64 	%rd127, %rd13, %rd169;
	st.global.f32 	[%rd127], %f46;
	add.s32 	%r53, %r53, 1;
	add.s64 	%rd169, %rd169, %rd34;
	add.s32 	%r51, %r51, 1;
	setp.ne.s32 	%p16, %r51, 0;
	@%p16 bra 	$L__BB1_30;
	add.s64 	%rd179, %rd13, %rd169;
	add.s64 	%rd178, %rd35, %rd169;
	add.s64 	%rd177, %rd36, %rd169;
	add.s64 	%rd176, %rd37, %rd169;
	add.s64 	%rd175, %rd38, %rd169;
$L__BB1_34:
	sub.s32 	%r42, %r2, %r32;
	setp.gt.u32 	%p17, %r42, -4;
	@%p17 bra 	$L__BB1_45;
	sub.s32 	%r54, %r53, %r32;
	shl.b64 	%rd51, %rd27, 4;
	mul.lo.s64 	%rd52, %rd27, 12;
	shl.b64 	%rd53, %rd27, 3;
	shl.b64 	%rd54, %rd27, 2;
$L__BB1_36:
	ld.global.nc.f32 	%f23, [%rd176];
	ld.global.nc.f32 	%f24, [%rd177];
	sub.f32 	%f4, %f23, %f24;
	setp.le.f32 	%p18, %f4, 0f00000000;
	mov.f32 	%f47, 0f00000000;
	@%p18 bra 	$L__BB1_38;
	ld.global.nc.f32 	%f25, [%rd178];
	ld.global.nc.f32 	%f26, [%rd175];
	sub.f32 	%f27, %f25, %f26;
	div.rn.f32 	%f47, %f27, %f4;
$L__BB1_38:
	st.global.f32 	[%rd179], %f47;
	add.s64 	%rd60, %rd176, %rd54;
	ld.global.nc.f32 	%f29, [%rd60];
	add.s64 	%rd61, %rd177, %rd54;
	ld.global.nc.f32 	%f30, [%rd61];
	sub.f32 	%f7, %f29, %f30;
	setp.le.f32 	%p19, %f7, 0f00000000;
	mov.f32 	%f48, 0f00000000;
	@%p19 bra 	$L__BB1_40;
	add.s64 	%rd128, %rd178, %rd54;
	ld.global.nc.f32 	%f31, [%rd128];
	add.s64 	%rd129, %rd175, %rd54;
	ld.global.nc.f32 	%f32, [%rd129];
	sub.f32 	%f33, %f31, %f32;
	div.rn.f32 	%f48, %f33, %f7;
$L__BB1_40:
	add.s64 	%rd62, %rd179, %rd54;
	st.global.f32 	[%rd62], %f48;
	add.s64 	%rd63, %rd60, %rd54;
	ld.global.nc.f32 	%f35, [%rd63];
	add.s64 	%rd64, %rd61, %rd54;
	ld.global.nc.f32 	%f36, [%rd64];
	sub.f32 	%f10, %f35, %f36;
	setp.le.f32 	%p20, %f10, 0f00000000;
	mov.f32 	%f49, 0f00000000;
	@%p20 bra 	$L__BB1_42;
	add.s64 	%rd130, %rd178, %rd53;
	ld.global.nc.f32 	%f37, [%rd130];
	add.s64 	%rd131, %rd175, %rd53;
	ld.global.nc.f32 	%f38, [%rd131];
	sub.f32 	%f39, %f37, %f38;
	div.rn.f32 	%f49, %f39, %f10;
$L__BB1_42:
	add.s64 	%rd65, %rd62, %rd54;
	st.global.f32 	[%rd65], %f49;
	add.s64 	%rd66, %rd63, %rd54;
	ld.global.nc.f32 	%f41, [%rd66];
	add.s64 	%rd67, %rd64, %rd54;
	ld.global.nc.f32 	%f42, [%rd67];
	sub.f32 	%f13, %f41, %f42;
	setp.le.f32 	%p21, %f13, 0f00000000;
	mov.f32 	%f50, 0f00000000;
	@%p21 bra 	$L__BB1_44;
	add.s64 	%rd132, %rd178, %rd52;
	ld.global.nc.f32 	%f43, [%rd132];
	add.s64 	%rd133, %rd175, %rd52;
	ld.global.nc.f32 	%f44, [%rd133];
	sub.f32 	%f45, %f43, %f44;
	div.rn.f32 	%f50, %f45, %f13;
$L__BB1_44:
	add.s64 	%rd134, %rd65, %rd54;
	st.global.f32 	[%rd134], %f50;
	add.s32 	%r54, %r54, 4;
	add.s64 	%rd178, %rd178, %rd51;
	add.s64 	%rd175, %rd175, %rd51;
	setp.eq.s32 	%p22, %r54, 0;
	add.s64 	%rd176, %rd66, %rd54;
	add.s64 	%rd177, %rd67, %rd54;
	add.s64 	%rd179, %rd134, %rd54;
	@%p22 bra 	$L__BB1_45;
	bra.uni 	$L__BB1_36;
$L__BB1_45:
	ret;

}


// ===== COMPILED SASS (sm_100) =====

	.target	sm_100

	.elftype	@"ET_EXEC"


//--------------------- .note.nv.tkinfo           --------------------------
	.section	.note.nv.tkinfo,"",@"SHT_NOTE"
	.sectionflags	@"SHF_NOTE_NV_TKINFO"
	.tkinfo
        /*0018*/ 	.word	0x00000002
        /*0030*/ 	.string	""
        /*0030*/ 	.string	"ptxas"
        /*0030*/ 	.string	"Cuda compilation tools, release 13.0, V13.0.88"
        /*0030*/ 	.string	"Build cuda_13.0.r13.0/compiler.36424714_0"
        /*0030*/ 	.string	"-arch sm_100 -m 64 "



//--------------------- .note.nv.cuinfo           --------------------------
	.section	.note.nv.cuinfo,"",@"SHT_NOTE"
	.sectionflags	@"SHF_NOTE_NV_CUINFO"
        /*0018*/ 	.short	0x0002
        /*001a*/ 	.short	0x0064
        /*001c*/ 	.short	0x0082
	.zero		2


//--------------------- .nv.info                  --------------------------
	.section	.nv.info,"",@"SHT_CUDA_INFO"
	.align	4


	//----- nvinfo : EIATTR_REGCOUNT
	.align		4
        /*0000*/ 	.byte	0x04, 0x2f
        /*0002*/ 	.short	(.L_1 - .L_0)
	.align		4
.L_0:
        /*0004*/ 	.word	index@(bop_batch_f32)
        /*0008*/ 	.word	0x00000019


	//----- nvinfo : EIATTR_FRAME_SIZE
	.align		4
.L_1:
        /*000c*/ 	.byte	0x04, 0x11
        /*000e*/ 	.short	(.L_3 - .L_2)
	.align		4
.L_2:
        /*0010*/ 	.word	index@($__internal_1_$__cuda_sm3x_div_rn_noftz_f32_slowpath)
        /*0014*/ 	.word	0x00000000


	//----- nvinfo : EIATTR_FRAME_SIZE
	.align		4
.L_3:
        /*0018*/ 	.byte	0x04, 0x11
        /*001a*/ 	.short	(.L_5 - .L_4)
	.align		4
.L_4:
        /*001c*/ 	.word	index@(bop_batch_f32)
        /*0020*/ 	.word	0x00000000


	//----- nvinfo : EIATTR_REGCOUNT
	.align		4
.L_5:
        /*0024*/ 	.byte	0x04, 0x2f
        /*0026*/ 	.short	(.L_7 - .L_6)
	.align		4
.L_6:
        /*0028*/ 	.word	index@(bop_many_series_one_param_f32)
        /*002c*/ 	.word	0x00000020


	//----- nvinfo : EIATTR_FRAME_SIZE
	.align		4
.L_7:
        /*0030*/ 	.byte	0x04, 0x11
        /*0032*/ 	.short	(.L_9 - .L_8)
	.align		4
.L_8:
        /*0034*/ 	.word	index@($__internal_0_$__cuda_sm3x_div_rn_noftz_f32_slowpath)
        /*0038*/ 	.word	0x00000000


	//----- nvinfo : EIATTR_FRAME_SIZE
	.align		4
.L_9:
        /*003c*/ 	.byte	0x04, 0x11
        /*003e*/ 	.short	(.L_11 - .L_10)
	.align		4
.L_10:
        /*0040*/ 	.word	index@(bop_many_series_one_param_f32)
        /*0044*/ 	.word	0x00000000


	//----- nvinfo : EIATTR_MIN_STACK_SIZE
	.align		4
.L_11:
        /*0048*/ 	.byte	0x04, 0x12
        /*004a*/ 	.short	(.L_13 - .L_12)
	.align		4
.L_12:
        /*004c*/ 	.word	index@(bop_many_series_one_param_f32)
        /*0050*/ 	.word	0x00000000


	//----- nvinfo : EIATTR_MIN_STACK_SIZE
	.align		4
.L_13:
        /*0054*/ 	.byte	0x04, 0x12
        /*0056*/ 	.short	(.L_15 - .L_14)
	.align		4
.L_14:
        /*0058*/ 	.word	index@(bop_batch_f32)
        /*005c*/ 	.word	0x00000000
.L_15:


//--------------------- .nv.compat                --------------------------
	.section	.nv.compat,"",@"SHT_CUDA_COMPAT_INFO"
	.align	4
        /*0000*/ 	.byte	0x02, 0x09, 0x00, 0x00, 0x02, 0x02, 0x01, 0x00, 0x02, 0x05, 0x05, 0x00, 0x03, 0x07, 0x01, 0x01
        /*0010*/ 	.byte	0x02, 0x03, 0x00, 0x00, 0x02, 0x06, 0x01, 0x00, 0x04, 0x0b, 0x08, 0x00, 0x01, 0x00, 0x00, 0x00
        /*0020*/ 	.byte	0x00, 0x00, 0x00, 0x00


//--------------------- .nv.info.bop_many_series_one_param_f32 --------------------------
	.section	.nv.info.bop_many_series_one_param_f32,"",@"SHT_CUDA_INFO"
	.sectionflags	@""
	.align	4


	//----- nvinfo : EIATTR_CUDA_API_VERSION
	.align		4
        /*0000*/ 	.byte	0x04, 0x37
        /*0002*/ 	.short	(.L_17 - .L_16)
.L_16:
        /*0004*/ 	.word	0x00000082


	//----- nvinfo : EIATTR_KPARAM_INFO
	.align		4
.L_17:
        /*0008*/ 	.byte	0x04, 0x17
        /*000a*/ 	.short	(.L_19 - .L_18)
.L_18:
        /*000c*/ 	.word	0x00000000
        /*0010*/ 	.short	0x0007
        /*0012*/ 	.short	0x0030
        /*0014*/ 	.byte	0x00, 0xf5, 0x21, 0x00


	//----- nvinfo : EIATTR_KPARAM_INFO
	.align		4
.L_19:
        /*0018*/ 	.byte	0x04, 0x17
        /*001a*/ 	.short	(.L_21 - .L_20)
.L_20:
        /*001c*/ 	.word	0x00000000
        /*0020*/ 	.short	0x0006
        /*0022*/ 	.short	0x002c
        /*0024*/ 	.byte	0x00, 0xf0, 0x11, 0x00


	//----- nvinfo : EIATTR_KPARAM_INFO
	.align		4
.L_21:
        /*0028*/ 	.byte	0x04, 0x17
        /*002a*/ 	.short	(.L_23 - .L_22)
.L_22:
        /*002c*/ 	.word	0x00000000
        /*0030*/ 	.short	0x0005
        /*0032*/ 	.short	0x0028
        /*0034*/ 	.byte	0x00, 0xf0, 0x11, 0x00


	//----- nvinfo : EIATTR_KPARAM_INFO
	.align		4
.L_23:
        /*0038*/ 	.byte	0x04, 0x17
        /*003a*/ 	.short	(.L_25 - .L_24)
.L_24:
        /*003c*/ 	.word	0x00000000
        /*0040*/ 	.short	0x0004
        /*0042*/ 	.short	0x0020
        /*0044*/ 	.byte	0x00, 0xf5, 0x21, 0x00


	//----- nvinfo : EIATTR_KPARAM_INFO
	.align		4
.L_25:
        /*0048*/ 	.byte	0x04, 0x17
        /*004a*/ 	.short	(.L_27 - .L_26)
.L_26:
        /*004c*/ 	.word	0x00000000
        /*0050*/ 	.short	0x0003
        /*0052*/ 	.short	0x0018
        /*0054*/ 	.byte	0x00, 0xf5, 0x21, 0x00


	//----- nvinfo : EIATTR_KPARAM_INFO
	.align		4
.L_27:
        /*0058*/ 	.byte	0x04, 0x17
        /*005a*/ 	.short	(.L_29 - .L_28)
.L_28:
        /*005c*/ 	.word	0x00000000
        /*0060*/ 	.short	0x0002
        /*0062*/ 	.short	0x0010
        /*0064*/ 	.byte	0x00, 0xf5, 0x21, 0x00


	//----- nvinfo : EIATTR_KPARAM_INFO
	.align		4
.L_29:
        /*0068*/ 	.byte	0x04, 0x17
        /*006a*/ 	.short	(.L_31 - .L_30)
.L_30:
        /*006c*/ 	.word	0x00000000
        /*0070*/ 	.short	0x0001
        /*0072*/ 	.short	0x0008
        /*0074*/ 	.byte	0x00, 0xf5, 0x21, 0x00


	//----- nvinfo : EIATTR_KPARAM_INFO
	.align		4
.L_31:
        /*0078*/ 	.byte	0x04, 0x17
        /*007a*/ 	.short	(.L_33 - .L_32)
.L_32:
        /*007c*/ 	.word	0x00000000
        /*0080*/ 	.short	0x0000
        /*0082*/ 	.short	0x0000
        /*0084*/ 	.byte	0x00, 0xf5, 0x21, 0x00


	//----- nvinfo : EIATTR_SPARSE_MMA_MASK
	.align		4
.L_33:
        /*0088*/ 	.byte	0x03, 0x50
        /*008a*/ 	.short	0x0000


	//----- nvinfo : EIATTR_MAXREG_COUNT
	.align		4
        /*008c*/ 	.byte	0x03, 0x1b
        /*008e*/ 	.short	0x00ff


	//----- nvinfo : EIATTR_MERCURY_ISA_VERSION
	.align		4
        /*0090*/ 	.byte	0x03, 0x5f
        /*0092*/ 	.short	0x0101


	//----- nvinfo : EIATTR_VRC_CTA_INIT_COUNT
	.align		4
        /*0094*/ 	.byte	0x02, 0x4a
	.zero		1
	.zero		1


	//----- nvinfo : EIATTR_EXIT_INSTR_OFFSETS
	.align		4
        /*0098*/ 	.byte	0x04, 0x1c
        /*009a*/ 	.short	(.L_35 - .L_34)


	//   ....[0]....
.L_34:
        /*009c*/ 	.word	0x00000080


	//   ....[1]....
        /*00a0*/ 	.word	0x00000160


	//   ....[2]....
        /*00a4*/ 	.word	0x00000480


	//   ....[3]....
        /*00a8*/ 	.word	0x000005f0


	//   ....[4]....
        /*00ac*/ 	.word	0x000006d0


	//   ....[5]....
        /*00b0*/ 	.word	0x00000750


	//   ....[6]....
        /*00b4*/ 	.word	0x00001460


	//   ....[7]....
        /*00b8*/ 	.word	0x00001e30


	//----- nvinfo : EIATTR_CRS_STACK_SIZE
	.align		4
.L_35:
        /*00bc*/ 	.byte	0x04, 0x1e
        /*00be*/ 	.short	(.L_37 - .L_36)
.L_36:
        /*00c0*/ 	.word	0x00000000


	//----- nvinfo : EIATTR_CBANK_PARAM_SIZE
	.align		4
.L_37:
        /*00c4*/ 	.byte	0x03, 0x19
        /*00c6*/ 	.short	0x0038


	//----- nvinfo : EIATTR_PARAM_CBANK
	.align		4
        /*00c8*/ 	.byte	0x04, 0x0a
        /*00ca*/ 	.short	(.L_39 - .L_38)
	.align		4
.L_38:
        /*00cc*/ 	.word	index@(.nv.constant0.bop_many_series_one_param_f32)
        /*00d0*/ 	.short	0x0380
        /*00d2*/ 	.short	0x0038


	//----- nvinfo : EIATTR_SW_WAR
	.align		4
.L_39:
        /*00d4*/ 	.byte	0x04, 0x36
        /*00d6*/ 	.short	(.L_41 - .L_40)
.L_40:
        /*00d8*/ 	.word	0x00000008
.L_41:


//--------------------- .nv.info.bop_batch_f32    --------------------------
	.section	.nv.info.bop_batch_f32,"",@"SHT_CUDA_INFO"
	.sectionflags	@""
	.align	4


	//----- nvinfo : EIATTR_CUDA_API_VERSION
	.align		4
        /*0000*/ 	.byte	0x04, 0x37
        /*0002*/ 	.short	(.L_43 - .L_42)
.L_42:
        /*0004*/ 	.word	0x00000082


	//----- nvinfo : EIATTR_KPARAM_INFO
	.align		4
.L_43:
        /*0008*/ 	.byte	0x04, 0x17
        /*000a*/ 	.short	(.L_45 - .L_44)
.L_44:
        /*000c*/ 	.word	0x00000000
        /*0010*/ 	.short	0x0006
        /*0012*/ 	.short	0x0028
        /*0014*/ 	.byte	0x00, 0xf5, 0x21, 0x00


	//----- nvinfo : EIATTR_KPARAM_INFO
	.align		4
.L_45:
        /*0018*/ 	.byte	0x04, 0x17
        /*001a*/ 	.short	(.L_47 - .L_46)
.L_46:
        /*001c*/ 	.word	0x00000000
        /*0020*/ 	.short	0x0005
        /*0022*/ 	.short	0x0024
        /*0024*/ 	.byte	0x00, 0xf0, 0x11, 0x00


	//----- nvinfo : EIATTR_KPARAM_INFO
	.align		4
.L_47:
        /*0028*/ 	.byte	0x04, 0x17
        /*002a*/ 	.short	(.L_49 - .L_48)
.L_48:
        /*002c*/ 	.word	0x00000000
        /*0030*/ 	.short	0x0004
        /*0032*/ 	.short	0x0020
        /*0034*/ 	.byte	0x00, 0xf0, 0x11, 0x00


	//----- nvinfo : EIATTR_KPARAM_INFO
	.align		4
.L_49:
        /*0038*/ 	.byte	0x04, 0x17
        /*003a*/ 	.short	(.L_51 - .L_50)
.L_50:
        /*003c*/ 	.word	0x00000000
        /*0040*/ 	.short	0x0003
        /*0042*/ 	.short	0x0018
        /*0044*/ 	.byte	0x00, 0xf5, 0x21, 0x00


	//----- nvinfo : EIATTR_KPARAM_INFO
	.align		4
.L_51:
        /*0048*/ 	.byte	0x04, 0x17
        /*004a*/ 	.short	(.L_53 - .L_52)
.L_52:
        /*004c*/ 	.word	0x00000000
        /*0050*/ 	.short	0x0002
        /*0052*/ 	.short	0x0010
        /*0054*/ 	.byte	0x00, 0xf5, 0x21, 0x00


	//----- nvinfo : EIATTR_KPARAM_INFO
	.align		4
.L_53:
        /*0058*/ 	.byte	0x04, 0x17
        /*005a*/ 	.short	(.L_55 - .L_54)
.L_54:
        /*005c*/ 	.word	0x00000000
        /*0060*/ 	.short	0x0001
        /*0062*/ 	.short	0x0008
        /*0064*/ 	.byte	0x00, 0xf5, 0x21, 0x00


	//----- nvinfo : EIATTR_KPARAM_INFO
	.align		4
.L_55:
        /*0068*/ 	.byte	0x04, 0x17
        /*006a*/ 	.short	(.L_57 - .L_56)
.L_56:
        /*006c*/ 	.word	0x00000000
        /*0070*/ 	.short	0x0000
        /*0072*/ 	.short	0x0000
        /*0074*/ 	.byte	0x00, 0xf5, 0x21, 0x00


	//----- nvinfo : EIATTR_SPARSE_MMA_MASK
	.align		4
.L_57:
        /*0078*/ 	.byte	0x03, 0x50
        /*007a*/ 	.short	0x0000


	//----- nvinfo : EIATTR_MAXREG_COUNT
	.align		4
        /*007c*/ 	.byte	0x03, 0x1b
        /*007e*/ 	.short	0x00ff


	//----- nvinfo : EIATTR_MERCURY_ISA_VERSION
	.align		4
        /*0080*/ 	.byte	0x03, 0x5f
        /*0082*/ 	.short	0x0101


	//----- nvinfo : EIATTR_VRC_CTA_INIT_COUNT
	.align		4
        /*0084*/ 	.byte	0x02, 0x4a
	.zero		1
	.zero		1


	//----- nvinfo : EIATTR_EXIT_INSTR_OFFSETS
	.align		4
        /*0088*/ 	.byte	0x04, 0x1c
        /*008a*/ 	.short	(.L_59 - .L_58)


	//   ....[0]....
.L_58:
        /*008c*/ 	.word	0x00000030


	//   ....[1]....
        /*0090*/ 	.word	0x000000a0


	//   ....[2]....
        /*0094*/ 	.word	0x00000390


	//----- nvinfo : EIATTR_CRS_STACK_SIZE
	.align		4
.L_59:
        /*0098*/ 	.byte	0x04, 0x1e
        /*009a*/ 	.short	(.L_61 - .L_60)
.L_60:
        /*009c*/ 	.word	0x00000000


	//----- nvinfo : EIATTR_CBANK_PARAM_SIZE
	.align		4
.L_61:
        /*00a0*/ 	.byte	0x03, 0x19
        /*00a2*/ 	.short	0x0030


	//----- nvinfo : EIATTR_PARAM_CBANK
	.align		4
        /*00a4*/ 	.byte	0x04, 0x0a
        /*00a6*/ 	.short	(.L_63 - .L_62)
	.align		4
.L_62:
        /*00a8*/ 	.word	index@(.nv.constant0.bop_batch_f32)
        /*00ac*/ 	.short	0x0380
        /*00ae*/ 	.short	0x0030


	//----- nvinfo : EIATTR_SW_WAR
	.align		4
.L_63:
        /*00b0*/ 	.byte	0x04, 0x36
        /*00b2*/ 	.short	(.L_65 - .L_64)
.L_64:
        /*00b4*/ 	.word	0x00000008
.L_65:


//--------------------- .nv.callgraph             --------------------------
	.section	.nv.callgraph,"",@"SHT_CUDA_CALLGRAPH"
	.align	4
	.sectionentsize	8
	.align		4
        /*0000*/ 	.word	0x00000000
	.align		4
        /*0004*/ 	.word	0xffffffff
	.align		4
        /*0008*/ 	.word	0x00000000
	.align		4
        /*000c*/ 	.word	0xfffffffe
	.align		4
        /*0010*/ 	.word	0x00000000
	.align		4
        /*0014*/ 	.word	0xfffffffd
	.align		4
        /*0018*/ 	.word	0x00000000
	.align		4
        /*001c*/ 	.word	0xfffffffc


//--------------------- .text.bop_many_series_one_param_f32 --------------------------
	.section	.text.bop_many_series_one_param_f32,"ax",@progbits
	.align	128
        .global         bop_many_series_one_param_f32
        .type           bop_many_series_one_param_f32,@function
        .size           bop_many_series_one_param_f32,(.L_x_67 - bop_many_series_one_param_f32)
        .other          bop_many_series_one_param_f32,@"STO_CUDA_ENTRY STV_DEFAULT"
bop_many_series_one_param_f32:
.text.bop_many_series_one_param_f32:
[----:B------:R-:W-:Y:S01]  /*0000*/  LDC R1, c[0x0][0x37c] ;  /* 0x0000df00ff017b82 */ /* 0x000fe20000000800 */
[----:B------:R-:W0:Y:S07]  /*0010*/  S2R R3, SR_TID.X ;  /* 0x0000000000037919 */ /* 0x000e2e0000002100 */
[----:B------:R-:W0:Y:S01]  /*0020*/  S2UR UR4, SR_CTAID.X ;  /* 0x00000000000479c3 */ /* 0x000e220000002500 */
[----:B------:R-:W1:Y:S07]  /*0030*/  LDCU UR5, c[0x0][0x3a8] ;  /* 0x00007500ff0577ac */ /* 0x000e6e0008000800 */
[----:B------:R-:W0:Y:S01]  /*0040*/  LDC R6, c[0x0][0x360] ;  /* 0x0000d800ff067b82 */ /* 0x000e220000000800 */
[----:B-1----:R-:W-:-:S02]  /*0050*/  IMAD.U32 R27, RZ, RZ, UR5 ;  /* 0x00000005ff1b7e24 */ /* 0x002fc4000f8e00ff */
[----:B0-----:R-:W-:-:S05]  /*0060*/  IMAD R6, R6, UR4, R3 ;  /* 0x0000000406067c24 */ /* 0x001fca000f8e0203 */
[----:B------:R-:W-:-:S13]  /*0070*/  ISETP.GE.AND P0, PT, R6, R27, PT ;  /* 0x0000001b0600720c */ /* 0x000fda0003f06270 */
[----:B------:R-:W-:Y:S05]  /*0080*/  @P0 EXIT ;  /* 0x000000000000094d */ /* 0x000fea0003800000 */
[----:B------:R-:W0:Y:S01]  /*0090*/  LDC.64 R2, c[0x0][0x3a0] ;  /* 0x0000e800ff027b82 */ /* 0x000e220000000a00 */
[----:B------:R-:W1:Y:S07]  /*00a0*/  LDCU.64 UR6, c[0x0][0x358] ;  /* 0x00006b00ff0677ac */ /* 0x000e6e0008000a00 */
[----:B------:R-:W2:Y:S01]  /*00b0*/  LDC R7, c[0x0][0x3ac] ;  /* 0x0000eb00ff077b82 */ /* 0x000ea20000000800 */
[----:B0-----:R-:W-:-:S06]  /*00c0*/  IMAD.WIDE R2, R6, 0x4, R2 ;  /* 0x0000000406027825 */ /* 0x001fcc00078e0202 */
[----:B-1----:R-:W3:Y:S01]  /*00d0*/  LDG.E.CONSTANT R2, desc[UR6][R2.64] ;  /* 0x0000000602027981 */ /* 0x002ee2000c1e9900 */
[----:B------:R-:W-:Y:S02]  /*00e0*/  SHF.R.S32.HI R9, RZ, 0x1f, R6 ;  /* 0x0000001fff097819 */ /* 0x000fe40000011406 */
[C---:B---3--:R-:W-:Y:S02]  /*00f0*/  ISETP.GT.AND P1, PT, R2.reuse, -0x1, PT ;  /* 0xffffffff0200780c */ /* 0x048fe40003f24270 */
[----:B--2---:R-:W-:-:S13]  /*0100*/  ISETP.GE.AND P0, PT, R2, R7, PT ;  /* 0x000000070200720c */ /* 0x004fda0003f06270 */
[----:B------:R-:W-:Y:S05]  /*0110*/  @!P0 BRA P1, `(.L_x_0) ;  /* 0x0000000400908947 */ /* 0x000fea0000800000 */
[----:B------:R-:W0:Y:S01]  /*0120*/  LDCU.64 UR4, c[0x0][0x3b0] ;  /* 0x00007600ff0477ac */ /* 0x000e220008000a00 */
[----:B------:R-:W-:Y:S02]  /*0130*/  ISETP.GE.AND P0, PT, R7, 0x1, PT ;  /* 0x000000010700780c */ /* 0x000fe40003f06270 */
[----:B0-----:R-:W-:-:S04]  /*0140*/  LEA R2, P1, R6, UR4, 0x2 ;  /* 0x0000000406027c11 */ /* 0x001fc8000f8210ff */
[----:B------:R-:W-:-:S07]  /*0150*/  LEA.HI.X R3, R6, UR5, R9, 0x2, P1 ;  /* 0x0000000506037c11 */ /* 0x000fce00088f1409 */
[----:B------:R-:W-:Y:S05]  /*0160*/  @!P0 EXIT ;  /* 0x000000000000894d */ /* 0x000fea0003800000 */
[C---:B------:R-:W-:Y:S02]  /*0170*/  ISETP.GE.U32.AND P0, PT, R7.reuse, 0x10, PT ;  /* 0x000000100700780c */ /* 0x040fe40003f06070 */
[----:B------:R-:W-:-:S11]  /*0180*/  LOP3.LUT R0, R7, 0xf, RZ, 0xc0, !PT ;  /* 0x0000000f07007812 */ /* 0x000fd600078ec0ff */
[----:B------:R-:W-:Y:S05]  /*0190*/  @!P0 BRA `(.L_x_1) ;  /* 0x0000000000b48947 */ /* 0x000fea0003800000 */
[----:B------:R-:W-:Y:S01]  /*01a0*/  LOP3.LUT R7, R7, 0x7ffffff0, RZ, 0xc0, !PT ;  /* 0x7ffffff007077812 */ /* 0x000fe200078ec0ff */
[----:B------:R-:W-:Y:S01]  /*01b0*/  IMAD.MOV.U32 R16, RZ, RZ, R2 ;  /* 0x000000ffff107224 */ /* 0x000fe200078e0002 */
[----:B------:R-:W-:Y:S01]  /*01c0*/  MOV R17, R3 ;  /* 0x0000000300117202 */ /* 0x000fe20000000f00 */
[----:B------:R-:W-:Y:S01]  /*01d0*/  IMAD.MOV.U32 R2, RZ, RZ, 0x7fffffff ;  /* 0x7fffffffff027424 */ /* 0x000fe200078e00ff */
[----:B------:R-:W0:Y:S01]  /*01e0*/  LDCU UR4, c[0x0][0x3a8] ;  /* 0x00007500ff0477ac */ /* 0x000e220008000800 */
[----:B------:R-:W-:-:S07]  /*01f0*/  IMAD.MOV R3, RZ, RZ, -R7 ;  /* 0x000000ffff037224 */ /* 0x000fce00078e0a07 */
.L_x_2:
[----:B0-----:R-:W-:Y:S01]  /*0200*/  MOV R27, UR4 ;  /* 0x00000004001b7c02 */ /* 0x001fe20008000f00 */
[----:B------:R-:W-:Y:S01]  /*0210*/  IMAD.MOV.U32 R6, RZ, RZ, R16 ;  /* 0x000000ffff067224 */ /* 0x000fe200078e0010 */
[----:B------:R-:W-:Y:S01]  /*0220*/  IADD3 R3, PT, PT, R3, 0x10, RZ ;  /* 0x0000001003037810 */ /* 0x000fe20007ffe0ff */
[----:B------:R-:W-:-:S03]  /*0230*/  IMAD.MOV.U32 R7, RZ, RZ, R17 ;  /* 0x000000ffff077224 */ /* 0x000fc600078e0011 */
[----:B------:R-:W-:Y:S01]  /*0240*/  ISETP.NE.AND P0, PT, R3, RZ, PT ;  /* 0x000000ff0300720c */ /* 0x000fe20003f05270 */
[C---:B------:R-:W-:Y:S01]  /*0250*/  IMAD.WIDE R4, R27.reuse, 0x4, R6 ;  /* 0x000000041b047825 */ /* 0x040fe200078e0206 */
[----:B------:R-:W-:Y:S04]  /*0260*/  STG.E desc[UR6][R6.64], R2 ;  /* 0x0000000206007986 */ /* 0x000fe8000c101906 */
[----:B------:R0:W-:Y:S01]  /*0270*/  STG.E desc[UR6][R4.64], R2 ;  /* 0x0000000204007986 */ /* 0x0001e2000c101906 */
[----:B------:R-:W-:-:S05]  /*0280*/  IMAD.WIDE R10, R27, 0x4, R4 ;  /* 0x000000041b0a7825 */ /* 0x000fca00078e0204 */
[----:B------:R1:W-:Y:S01]  /*0290*/  STG.E desc[UR6][R10.64], R2 ;  /* 0x000000020a007986 */ /* 0x0003e2000c101906 */
[----:B------:R-:W-:-:S05]  /*02a0*/  IMAD.WIDE R24, R27, 0x4, R10 ;  /* 0x000000041b187825 */ /* 0x000fca00078e020a */
[----:B------:R-:W-:Y:S01]  /*02b0*/  STG.E desc[UR6][R24.64], R2 ;  /* 0x0000000218007986 */ /* 0x000fe2000c101906 */
[----:B------:R-:W-:-:S05]  /*02c0*/  IMAD.WIDE R22, R27, 0x4, R24 ;  /* 0x000000041b167825 */ /* 0x000fca00078e0218 */
[----:B------:R-:W-:Y:S01]  /*02d0*/  STG.E desc[UR6][R22.64], R2 ;  /* 0x0000000216007986 */ /* 0x000fe2000c101906 */
[----:B------:R-:W-:-:S05]  /*02e0*/  IMAD.WIDE R20, R27, 0x4, R22 ;  /* 0x000000041b147825 */ /* 0x000fca00078e0216 */
[----:B------:R2:W-:Y:S01]  /*02f0*/  STG.E desc[UR6][R20.64], R2 ;  /* 0x0000000214007986 */ /* 0x0005e2000c101906 */
[----:B------:R-:W-:-:S05]  /*0300*/  IMAD.WIDE R8, R27, 0x4, R20 ;  /* 0x000000041b087825 */ /* 0x000fca00078e0214 */
[----:B------:R3:W-:Y:S01]  /*0310*/  STG.E desc[UR6][R8.64], R2 ;  /* 0x0000000208007986 */ /* 0x0007e2000c101906 */
[----:B------:R-:W-:-:S05]  /*0320*/  IMAD.WIDE R18, R27, 0x4, R8 ;  /* 0x000000041b127825 */ /* 0x000fca00078e0208 */
[----:B------:R-:W-:Y:S01]  /*0330*/  STG.E desc[UR6][R18.64], R2 ;  /* 0x0000000212007986 */ /* 0x000fe2000c101906 */
[----:B------:R-:W-:-:S05]  /*0340*/  IMAD.WIDE R16, R27, 0x4, R18 ;  /* 0x000000041b107825 */ /* 0x000fca00078e0212 */
[----:B------:R4:W-:Y:S01]  /*0350*/  STG.E desc[UR6][R16.64], R2 ;  /* 0x0000000210007986 */ /* 0x0009e2000c101906 */
[----:B------:R-:W-:-:S05]  /*0360*/  IMAD.WIDE R14, R27, 0x4, R16 ;  /* 0x000000041b0e7825 */ /* 0x000fca00078e0210 */
[----:B------:R1:W-:Y:S01]  /*0370*/  STG.E desc[UR6][R14.64], R2 ;  /* 0x000000020e007986 */ /* 0x0003e2000c101906 */
[----:B------:R-:W-:-:S05]  /*0380*/  IMAD.WIDE R12, R27, 0x4, R14 ;  /* 0x000000041b0c7825 */ /* 0x000fca00078e020e */
[----:B------:R2:W-:Y:S01]  /*0390*/  STG.E desc[UR6][R12.64], R2 ;  /* 0x000000020c007986 */ /* 0x0005e2000c101906 */
[----:B0-----:R-:W-:-:S05]  /*03a0*/  IMAD.WIDE R4, R27, 0x4, R12 ;  /* 0x000000041b047825 */ /* 0x001fca00078e020c */
[----:B------:R0:W-:Y:S01]  /*03b0*/  STG.E desc[UR6][R4.64], R2 ;  /* 0x0000000204007986 */ /* 0x0001e2000c101906 */
[----:B-1----:R-:W-:-:S05]  /*03c0*/  IMAD.WIDE R10, R27, 0x4, R4 ;  /* 0x000000041b0a7825 */ /* 0x002fca00078e0204 */
[----:B------:R0:W-:Y:S01]  /*03d0*/  STG.E desc[UR6][R10.64], R2 ;  /* 0x000000020a007986 */ /* 0x0001e2000c101906 */
[----:B------:R-:W-:-:S05]  /*03e0*/  IMAD.WIDE R28, R27, 0x4, R10 ;  /* 0x000000041b1c7825 */ /* 0x000fca00078e020a */
[----:B------:R0:W-:Y:S01]  /*03f0*/  STG.E desc[UR6][R28.64], R2 ;  /* 0x000000021c007986 */ /* 0x0001e2000c101906 */
[----:B--2---:R-:W-:-:S05]  /*0400*/  IMAD.WIDE R20, R27, 0x4, R28 ;  /* 0x000000041b147825 */ /* 0x004fca00078e021c */
[----:B------:R0:W-:Y:S01]  /*0410*/  STG.E desc[UR6][R20.64], R2 ;  /* 0x0000000214007986 */ /* 0x0001e2000c101906 */
[----:B---3--:R-:W-:-:S05]  /*0420*/  IMAD.WIDE R8, R27, 0x4, R20 ;  /* 0x000000041b087825 */ /* 0x008fca00078e0214 */
[----:B------:R0:W-:Y:S01]  /*0430*/  STG.E desc[UR6][R8.64], R2 ;  /* 0x0000000208007986 */ /* 0x0001e2000c101906 */
[----:B----4-:R-:W-:Y:S01]  /*0440*/  IMAD.WIDE R16, R27, 0x4, R8 ;  /* 0x000000041b107825 */ /* 0x010fe200078e0208 */
[----:B------:R-:W-:Y:S06]  /*0450*/  @P0 BRA `(.L_x_2) ;  /* 0xfffffffc00680947 */ /* 0x000fec000383ffff */
[----:B0-----:R-:W-:-:S07]  /*0460*/  IMAD.WIDE R2, R27, 0x40, R6 ;  /* 0x000000401b027825 */ /* 0x001fce00078e0206 */
.L_x_1:
[----:B------:R-:W-:-:S13]  /*0470*/  ISETP.NE.AND P0, PT, R0, RZ, PT ;  /* 0x000000ff0000720c */ /* 0x000fda0003f05270 */
[----:B------:R-:W-:Y:S05]  /*0480*/  @!P0 EXIT ;  /* 0x000000000000894d */ /* 0x000fea0003800000 */
[----:B------:R-:W0:Y:S01]  /*0490*/  LDCU UR4, c[0x0][0x3ac] ;  /* 0x00007580ff0477ac */ /* 0x000e220008000800 */
[----:B------:R-:W-:Y:S01]  /*04a0*/  ISETP.GE.U32.AND P0, PT, R0, 0x8, PT ;  /* 0x000000080000780c */ /* 0x000fe20003f06070 */
[----:B0-----:R-:W-:-:S06]  /*04b0*/  ULOP3.LUT UR5, UR4, 0x7, URZ, 0xc0, !UPT ;  /* 0x0000000704057892 */ /* 0x001fcc000f8ec0ff */
[----:B------:R-:W-:-:S06]  /*04c0*/  ISETP.NE.AND P1, PT, RZ, UR5, PT ;  /* 0x00000005ff007c0c */ /* 0x000fcc000bf25270 */
[----:B------:R-:W-:Y:S07]  /*04d0*/  @!P0 BRA `(.L_x_3) ;  /* 0x0000000000448947 */ /* 0x000fee0003800000 */
[----:B------:R-:W-:-:S04]  /*04e0*/  IMAD.WIDE R4, R27, 0x4, R2 ;  /* 0x000000041b047825 */ /* 0x000fc800078e0202 */
[----:B------:R-:W-:Y:S02]  /*04f0*/  IMAD.MOV.U32 R19, RZ, RZ, 0x7fffffff ;  /* 0x7fffffffff137424 */ /* 0x000fe400078e00ff */
[----:B------:R-:W-:-:S03]  /*0500*/  IMAD.WIDE R6, R27, 0x4, R4 ;  /* 0x000000041b067825 */ /* 0x000fc600078e0204 */
[----:B------:R0:W-:Y:S01]  /*0510*/  STG.E desc[UR6][R2.64], R19 ;  /* 0x0000001302007986 */ /* 0x0001e2000c101906 */
[----:B------:R-:W-:-:S03]  /*0520*/  IMAD.WIDE R8, R27, 0x4, R6 ;  /* 0x000000041b087825 */ /* 0x000fc600078e0206 */
[----:B------:R1:W-:Y:S04]  /*0530*/  STG.E desc[UR6][R4.64], R19 ;  /* 0x0000001304007986 */ /* 0x0003e8000c101906 */
[----:B------:R1:W-:Y:S01]  /*0540*/  STG.E desc[UR6][R6.64], R19 ;  /* 0x0000001306007986 */ /* 0x0003e2000c101906 */
[----:B------:R-:W-:-:S03]  /*0550*/  IMAD.WIDE R10, R27, 0x4, R8 ;  /* 0x000000041b0a7825 */ /* 0x000fc600078e0208 */
[----:B------:R1:W-:Y:S01]  /*0560*/  STG.E desc[UR6][R8.64], R19 ;  /* 0x0000001308007986 */ /* 0x0003e2000c101906 */
[----:B------:R-:W-:-:S03]  /*0570*/  IMAD.WIDE R12, R27, 0x4, R10 ;  /* 0x000000041b0c7825 */ /* 0x000fc600078e020a */
[----:B------:R1:W-:Y:S04]  /*0580*/  STG.E desc[UR6][R10.64], R19 ;  /* 0x000000130a007986 */ /* 0x0003e8000c101906 */
[----:B------:R1:W-:Y:S01]  /*0590*/  STG.E desc[UR6][R12.64], R19 ;  /* 0x000000130c007986 */ /* 0x0003e2000c101906 */
[----:B------:R-:W-:-:S05]  /*05a0*/  IMAD.WIDE R14, R27, 0x4, R12 ;  /* 0x000000041b0e7825 */ /* 0x000fca00078e020c */
[----:B------:R1:W-:Y:S01]  /*05b0*/  STG.E desc[UR6][R14.64], R19 ;  /* 0x000000130e007986 */ /* 0x0003e2000c101906 */
[----:B------:R-:W-:-:S05]  /*05c0*/  IMAD.WIDE R16, R27, 0x4, R14 ;  /* 0x000000041b107825 */ /* 0x000fca00078e020e */
[----:B------:R1:W-:Y:S01]  /*05d0*/  STG.E desc[UR6][R16.64], R19 ;  /* 0x0000001310007986 */ /* 0x0003e2000c101906 */
[----:B0-----:R-:W-:-:S07]  /*05e0*/  IMAD.WIDE R2, R27, 0x4, R16 ;  /* 0x000000041b027825 */ /* 0x001fce00078e0210 */
.L_x_3:
[----:B------:R-:W-:Y:S05]  /*05f0*/  @!P1 EXIT ;  /* 0x000000000000994d */ /* 0x000fea0003800000 */
[----:B------:R-:W-:Y:S02]  /*0600*/  UISETP.GE.U32.AND UP0, UPT, UR5, 0x4, UPT ;  /* 0x000000040500788c */ /* 0x000fe4000bf06070 */
[----:B------:R-:W-:-:S06]  /*0610*/  ULOP3.LUT UR4, UR4, 0x3, URZ, 0xc0, !UPT ;  /* 0x0000000304047892 */ /* 0x000fcc000f8ec0ff */
[----:B------:R-:W-:Y:S01]  /*0620*/  ISETP.NE.AND P0, PT, RZ, UR4, PT ;  /* 0x00000004ff007c0c */ /* 0x000fe2000bf05270 */
[----:B------:R-:W-:-:S12]  /*0630*/  BRA.U !UP0, `(.L_x_4) ;  /* 0x0000000108247547 */ /* 0x000fd8000b800000 */
[----:B-1----:R-:W-:-:S04]  /*0640*/  IMAD.WIDE R4, R27, 0x4, R2 ;  /* 0x000000041b047825 */ /* 0x002fc800078e0202 */
[----:B------:R-:W-:Y:S02]  /*0650*/  IMAD.MOV.U32 R11, RZ, RZ, 0x7fffffff ;  /* 0x7fffffffff0b7424 */ /* 0x000fe400078e00ff */
[----:B------:R-:W-:-:S03]  /*0660*/  IMAD.WIDE R6, R27, 0x4, R4 ;  /* 0x000000041b067825 */ /* 0x000fc600078e0204 */
[----:B------:R0:W-:Y:S01]  /*0670*/  STG.E desc[UR6][R2.64], R11 ;  /* 0x0000000b02007986 */ /* 0x0001e2000c101906 */
[----:B------:R-:W-:-:S03]  /*0680*/  IMAD.WIDE R8, R27, 0x4, R6 ;  /* 0x000000041b087825 */ /* 0x000fc600078e0206 */
[----:B------:R2:W-:Y:S04]  /*0690*/  STG.E desc[UR6][R4.64], R11 ;  /* 0x0000000b04007986 */ /* 0x0005e8000c101906 */
[----:B------:R2:W-:Y:S04]  /*06a0*/  STG.E desc[UR6][R6.64], R11 ;  /* 0x0000000b06007986 */ /* 0x0005e8000c101906 */
[----:B------:R2:W-:Y:S01]  /*06b0*/  STG.E desc[UR6][R8.64], R11 ;  /* 0x0000000b08007986 */ /* 0x0005e2000c101906 */
[----:B0-----:R-:W-:-:S07]  /*06c0*/  IMAD.WIDE R2, R27, 0x4, R8 ;  /* 0x000000041b027825 */ /* 0x001fce00078e0208 */
.L_x_4:
[----:B------:R-:W-:Y:S05]  /*06d0*/  @!P0 EXIT ;  /* 0x000000000000894d */ /* 0x000fea0003800000 */
[----:B-12---:R-:W-:Y:S01]  /*06e0*/  MOV R5, 0x7fffffff ;  /* 0x7fffffff00057802 */ /* 0x006fe20000000f00 */
[----:B------:R-:W-:-:S12]  /*06f0*/  UIADD3 UR4, UPT, UPT, -UR4, URZ, URZ ;  /* 0x000000ff04047290 */ /* 0x000fd8000fffe1ff */
.L_x_5:
[----:B------:R-:W-:Y:S01]  /*0700*/  UIADD3 UR4, UPT, UPT, UR4, 0x1, URZ ;  /* 0x0000000104047890 */ /* 0x000fe2000fffe0ff */
[----:B------:R0:W-:Y:S03]  /*0710*/  STG.E desc[UR6][R2.64], R5 ;  /* 0x0000000502007986 */ /* 0x0001e6000c101906 */
[----:B------:R-:W-:Y:S01]  /*0720*/  UISETP.NE.AND UP0, UPT, UR4, URZ, UPT ;  /* 0x000000ff0400728c */ /* 0x000fe2000bf05270 */
[----:B0-----:R-:W-:-:S08]  /*0730*/  IMAD.WIDE R2, R27, 0x4, R2 ;  /* 0x000000041b027825 */ /* 0x001fd000078e0202 */
[----:B------:R-:W-:Y:S05]  /*0740*/  BRA.U UP0, `(.L_x_5) ;  /* 0xfffffffd00ec7547 */ /* 0x000fea000b83ffff */
[----:B------:R-:W-:Y:S05]  /*0750*/  EXIT ;  /* 0x000000000000794d */ /* 0x000fea0003800000 */
.L_x_0:
[----:B------:R-:W0:Y:S01]  /*0760*/  LDCU.64 UR4, c[0x0][0x3b0] ;  /* 0x00007600ff0477ac */ /* 0x000e220008000a00 */
[----:B------:R-:W-:Y:S01]  /*0770*/  ISETP.NE.AND P0, PT, R2, RZ, PT ;  /* 0x000000ff0200720c */ /* 0x000fe20003f05270 */
[C---:B------:R-:W-:Y:S01]  /*0780*/  IMAD.SHL.U32 R28, R6.reuse, 0x4, RZ ;  /* 0x00000004061c7824 */ /* 0x040fe200078e00ff */
[----:B------:R-:W-:Y:S01]  /*0790*/  SHF.L.U64.HI R0, R6, 0x2, R9 ;  /* 0x0000000206007819 */ /* 0x000fe20000010209 */
[----:B------:R-:W-:Y:S03]  /*07a0*/  BSSY.RECONVERGENT B0, `(.L_x_6) ;  /* 0x0000069000007945 */ /* 0x000fe60003800200 */
[----:B0-----:R-:W-:-:S04]  /*07b0*/  IADD3 R4, P1, PT, R28, UR4, RZ ;  /* 0x000000041c047c10 */ /* 0x001fc8000ff3e0ff */
[----:B------:R-:W-:-:S03]  /*07c0*/  IADD3.X R5, PT, PT, R0, UR5, RZ, P1, !PT ;  /* 0x0000000500057c10 */ /* 0x000fc60008ffe4ff */
[----:B------:R-:W-:Y:S06]  /*07d0*/  @!P0 BRA `(.L_x_7) ;  /* 0x0000000400948947 */ /* 0x000fec0003800000 */
[C---:B------:R-:W-:Y:S01]  /*07e0*/  ISETP.GE.U32.AND P0, PT, R2.reuse, 0x10, PT ;  /* 0x000000100200780c */ /* 0x040fe20003f06070 */
[----:B------:R-:W-:Y:S01]  /*07f0*/  BSSY.RECONVERGENT B1, `(.L_x_8) ;  /* 0x0000032000017945 */ /* 0x000fe20003800200 */
[----:B------:R-:W-:Y:S01]  /*0800*/  LOP3.LUT R3, R2, 0xf, RZ, 0xc0, !PT ;  /* 0x0000000f02037812 */ /* 0x000fe200078ec0ff */
[----:B------:R-:W-:Y:S01]  /*0810*/  IMAD.MOV.U32 R10, RZ, RZ, R4 ;  /* 0x000000ffff0a7224 */ /* 0x000fe200078e0004 */
[----:B------:R-:W-:-:S09]  /*0820*/  MOV R11, R5 ;  /* 0x00000005000b7202 */ /* 0x000fd20000000f00 */
[----:B------:R-:W-:Y:S05]  /*0830*/  @!P0 BRA `(.L_x_9) ;  /* 0x0000000000b48947 */ /* 0x000fea0003800000 */
[----:B------:R-:W-:Y:S01]  /*0840*/  LOP3.LUT R8, R2, 0x7ffffff0, RZ, 0xc0, !PT ;  /* 0x7ffffff002087812 */ /* 0x000fe200078ec0ff */
[----:B------:R-:W-:Y:S01]  /*0850*/  BSSY.RECONVERGENT B2, `(.L_x_10) ;  /* 0x000002a000027945 */ /* 0x000fe20003800200 */
[----:B------:R-:W-:Y:S02]  /*0860*/  IMAD.MOV.U32 R24, RZ, RZ, R4 ;  /* 0x000000ffff187224 */ /* 0x000fe400078e0004 */
[----:B------:R-:W-:Y:S01]  /*0870*/  IMAD.MOV.U32 R25, RZ, RZ, R5 ;  /* 0x000000ffff197224 */ /* 0x000fe200078e0005 */
[----:B------:R-:W-:-:S07]  /*0880*/  IADD3 R8, PT, PT, -R8, RZ, RZ ;  /* 0x000000ff08087210 */ /* 0x000fce0007ffe1ff */
.L_x_11:
[----:B------:R-:W-:Y:S01]  /*0890*/  IMAD.MOV.U32 R10, RZ, RZ, R24 ;  /* 0x000000ffff0a7224 */ /* 0x000fe200078e0018 */
[----:B--2---:R-:W-:Y:S01]  /*08a0*/  MOV R29, 0x7fffffff ;  /* 0x7fffffff001d7802 */ /* 0x004fe20000000f00 */
[----:B------:R-:W-:Y:S02]  /*08b0*/  IMAD.MOV.U32 R11, RZ, RZ, R25 ;  /* 0x000000ffff0b7224 */ /* 0x000fe400078e0019 */
[----:B------:R-:W-:Y:S02]  /*08c0*/  VIADD R8, R8, 0x10 ;  /* 0x0000001008087836 */ /* 0x000fe40000000000 */
[C---:B------:R-:W-:Y:S01]  /*08d0*/  IMAD.WIDE R16, R27.reuse, 0x4, R10 ;  /* 0x000000041b107825 */ /* 0x040fe200078e020a */
[----:B------:R-:W-:Y:S02]  /*08e0*/  STG.E desc[UR6][R10.64], R29 ;  /* 0x0000001d0a007986 */ /* 0x000fe4000c101906 */
[----:B------:R-:W-:Y:S02]  /*08f0*/  ISETP.NE.AND P0, PT, R8, RZ, PT ;  /* 0x000000ff0800720c */ /* 0x000fe40003f05270 */
[----:B------:R0:W-:Y:S01]  /*0900*/  STG.E desc[UR6][R16.64], R29 ;  /* 0x0000001d10007986 */ /* 0x0001e2000c101906 */
        /* <DEDUP_REMOVED lines=10> */
[----:B0-----:R-:W-:-:S05]  /*09b0*/  IMAD.WIDE R16, R27, 0x4, R14 ;  /* 0x000000041b107825 */ /* 0x001fca00078e020e */
[----:B------:R0:W-:Y:S01]  /*09c0*/  STG.E desc[UR6][R16.64], R29 ;  /* 0x0000001d10007986 */ /* 0x0001e2000c101906 */
[----:B------:R-:W-:-:S05]  /*09d0*/  IMAD.WIDE R24, R27, 0x4, R16 ;  /* 0x000000041b187825 */ /* 0x000fca00078e0210 */
[----:B------:R-:W-:Y:S01]  /*09e0*/  STG.E desc[UR6][R24.64], R29 ;  /* 0x0000001d18007986 */ /* 0x000fe2000c101906 */
[----:B-1----:R-:W-:-:S05]  /*09f0*/  IMAD.WIDE R22, R27, 0x4, R24 ;  /* 0x000000041b167825 */ /* 0x002fca00078e0218 */
[----:B------:R-:W-:Y:S01]  /*0a00*/  STG.E desc[UR6][R22.64], R29 ;  /* 0x0000001d16007986 */ /* 0x000fe2000c101906 */
[----:B--2---:R-:W-:-:S05]  /*0a10*/  IMAD.WIDE R20, R27, 0x4, R22 ;  /* 0x000000041b147825 */ /* 0x004fca00078e0216 */
[----:B------:R1:W-:Y:S01]  /*0a20*/  STG.E desc[UR6][R20.64], R29 ;  /* 0x0000001d14007986 */ /* 0x0003e2000c101906 */
[----:B---3--:R-:W-:-:S05]  /*0a30*/  IMAD.WIDE R12, R27, 0x4, R20 ;  /* 0x000000041b0c7825 */ /* 0x008fca00078e0214 */
[----:B------:R2:W-:Y:S01]  /*0a40*/  STG.E desc[UR6][R12.64], R29 ;  /* 0x0000001d0c007986 */ /* 0x0005e2000c101906 */
[----:B----4-:R-:W-:-:S05]  /*0a50*/  IMAD.WIDE R14, R27, 0x4, R12 ;  /* 0x000000041b0e7825 */ /* 0x010fca00078e020c */
[----:B------:R2:W-:Y:S01]  /*0a60*/  STG.E desc[UR6][R14.64], R29 ;  /* 0x0000001d0e007986 */ /* 0x0005e2000c101906 */
[----:B0-----:R-:W-:-:S05]  /*0a70*/  IMAD.WIDE R16, R27, 0x4, R14 ;  /* 0x000000041b107825 */ /* 0x001fca00078e020e */
[----:B------:R2:W-:Y:S01]  /*0a80*/  STG.E desc[UR6][R16.64], R29 ;  /* 0x0000001d10007986 */ /* 0x0005e2000c101906 */
[----:B------:R-:W-:-:S05]  /*0a90*/  IMAD.WIDE R18, R27, 0x4, R16 ;  /* 0x000000041b127825 */ /* 0x000fca00078e0210 */
[----:B------:R2:W-:Y:S01]  /*0aa0*/  STG.E desc[UR6][R18.64], R29 ;  /* 0x0000001d12007986 */ /* 0x0005e2000c101906 */
[----:B-1----:R-:W-:-:S05]  /*0ab0*/  IMAD.WIDE R20, R27, 0x4, R18 ;  /* 0x000000041b147825 */ /* 0x002fca00078e0212 */
[----:B------:R2:W-:Y:S01]  /*0ac0*/  STG.E desc[UR6][R20.64], R29 ;  /* 0x0000001d14007986 */ /* 0x0005e2000c101906 */
[----:B------:R-:W-:Y:S01]  /*0ad0*/  IMAD.WIDE R24, R27, 0x4, R20 ;  /* 0x000000041b187825 */ /* 0x000fe200078e0214 */
[----:B------:R-:W-:Y:S06]  /*0ae0*/  @P0 BRA `(.L_x_11) ;  /* 0xfffffffc00680947 */ /* 0x000fec000383ffff */
[----:B------:R-:W-:Y:S05]  /*0af0*/  BSYNC.RECONVERGENT B2 ;  /* 0x0000000000027941 */ /* 0x000fea0003800200 */
.L_x_10:
[----:B------:R-:W-:-:S07]  /*0b00*/  IMAD.WIDE R10, R27, 0x40, R10 ;  /* 0x000000401b0a7825 */ /* 0x000fce00078e020a */
.L_x_9:
[----:B------:R-:W-:Y:S05]  /*0b10*/  BSYNC.RECONVERGENT B1 ;  /* 0x0000000000017941 */ /* 0x000fea0003800200 */
.L_x_8:
[----:B------:R-:W-:-:S13]  /*0b20*/  ISETP.NE.AND P0, PT, R3, RZ, PT ;  /* 0x000000ff0300720c */ /* 0x000fda0003f05270 */
[----:B------:R-:W-:Y:S05]  /*0b30*/  @!P0 BRA `(.L_x_7) ;  /* 0x0000000000bc8947 */ /* 0x000fea0003800000 */
[----:B------:R-:W-:Y:S01]  /*0b40*/  ISETP.GE.U32.AND P0, PT, R3, 0x8, PT ;  /* 0x000000080300780c */ /* 0x000fe20003f06070 */
[----:B------:R-:W-:Y:S01]  /*0b50*/  BSSY.RECONVERGENT B1, `(.L_x_12) ;  /* 0x0000015000017945 */ /* 0x000fe20003800200 */
[----:B------:R-:W-:-:S04]  /*0b60*/  LOP3.LUT R8, R2, 0x7, RZ, 0xc0, !PT ;  /* 0x0000000702087812 */ /* 0x000fc800078ec0ff */
[----:B------:R-:W-:-:S07]  /*0b70*/  ISETP.NE.AND P1, PT, R8, RZ, PT ;  /* 0x000000ff0800720c */ /* 0x000fce0003f25270 */
[----:B------:R-:W-:Y:S06]  /*0b80*/  @!P0 BRA `(.L_x_13) ;  /* 0x0000000000448947 */ /* 0x000fec0003800000 */
[----:B------:R-:W-:-:S04]  /*0b90*/  IMAD.WIDE R22, R27, 0x4, R10 ;  /* 0x000000041b167825 */ /* 0x000fc800078e020a */
[----:B------:R-:W-:Y:S02]  /*0ba0*/  IMAD.MOV.U32 R3, RZ, RZ, 0x7fffffff ;  /* 0x7fffffffff037424 */ /* 0x000fe400078e00ff */
[----:B--2---:R-:W-:-:S03]  /*0bb0*/  IMAD.WIDE R20, R27, 0x4, R22 ;  /* 0x000000041b147825 */ /* 0x004fc600078e0216 */
        /* <DEDUP_REMOVED lines=14> */
.L_x_13:
[----:B------:R-:W-:Y:S05]  /*0ca0*/  BSYNC.RECONVERGENT B1 ;  /* 0x0000000000017941 */ /* 0x000fea0003800200 */
.L_x_12:
[----:B------:R-:W-:Y:S05]  /*0cb0*/  @!P1 BRA `(.L_x_7) ;  /* 0x00000000005c9947 */ /* 0x000fea0003800000 */
[----:B------:R-:W-:Y:S01]  /*0cc0*/  ISETP.GE.U32.AND P0, PT, R8, 0x4, PT ;  /* 0x000000040800780c */ /* 0x000fe20003f06070 */
[----:B------:R-:W-:Y:S01]  /*0cd0*/  BSSY.RECONVERGENT B1, `(.L_x_14) ;  /* 0x000000d000017945 */ /* 0x000fe20003800200 */
[----:B-1----:R-:W-:-:S04]  /*0ce0*/  LOP3.LUT R3, R2, 0x3, RZ, 0xc0, !PT ;  /* 0x0000000302037812 */ /* 0x002fc800078ec0ff */
[----:B------:R-:W-:-:S07]  /*0cf0*/  ISETP.NE.AND P1, PT, R3, RZ, PT ;  /* 0x000000ff0300720c */ /* 0x000fce0003f25270 */
[----:B------:R-:W-:Y:S06]  /*0d00*/  @!P0 BRA `(.L_x_15) ;  /* 0x0000000000248947 */ /* 0x000fec0003800000 */
[----:B--2---:R-:W-:Y:S01]  /*0d10*/  IMAD.WIDE R14, R27, 0x4, R10 ;  /* 0x000000041b0e7825 */ /* 0x004fe200078e020a */
[----:B------:R-:W-:-:S03]  /*0d20*/  MOV R19, 0x7fffffff ;  /* 0x7fffffff00137802 */ /* 0x000fc60000000f00 */
[C---:B------:R-:W-:Y:S02]  /*0d30*/  IMAD.WIDE R12, R27.reuse, 0x4, R14 ;  /* 0x000000041b0c7825 */ /* 0x040fe400078e020e */
[----:B------:R0:W-:Y:S04]  /*0d40*/  STG.E desc[UR6][R10.64], R19 ;  /* 0x000000130a007986 */ /* 0x0001e8000c101906 */
[----:B------:R1:W-:Y:S01]  /*0d50*/  STG.E desc[UR6][R14.64], R19 ;  /* 0x000000130e007986 */ /* 0x0003e2000c101906 */
[----:B------:R-:W-:-:S03]  /*0d60*/  IMAD.WIDE R16, R27, 0x4, R12 ;  /* 0x000000041b107825 */ /* 0x000fc600078e020c */
[----:B------:R1:W-:Y:S04]  /*0d70*/  STG.E desc[UR6][R12.64], R19 ;  /* 0x000000130c007986 */ /* 0x0003e8000c101906 */
[----:B------:R1:W-:Y:S01]  /*0d80*/  STG.E desc[UR6][R16.64], R19 ;  /* 0x0000001310007986 */ /* 0x0003e2000c101906 */
[----:B0-----:R-:W-:-:S07]  /*0d90*/  IMAD.WIDE R10, R27, 0x4, R16 ;  /* 0x000000041b0a7825 */ /* 0x001fce00078e0210 */
.L_x_15:
[----:B------:R-:W-:Y:S05]  /*0da0*/  BSYNC.RECONVERGENT B1 ;  /* 0x0000000000017941 */ /* 0x000fea0003800200 */
.L_x_14:
[----:B------:R-:W-:Y:S05]  /*0db0*/  @!P1 BRA `(.L_x_7) ;  /* 0x00000000001c9947 */ /* 0x000fea0003800000 */
[----:B------:R-:W-:Y:S02]  /*0dc0*/  IMAD.MOV R3, RZ, RZ, -R3 ;  /* 0x000000ffff037224 */ /* 0x000fe400078e0a03 */
[----:B-12---:R-:W-:-:S07]  /*0dd0*/  IMAD.MOV.U32 R13, RZ, RZ, 0x7fffffff ;  /* 0x7fffffffff0d7424 */ /* 0x006fce00078e00ff */
.L_x_16:
[----:B------:R-:W-:Y:S01]  /*0de0*/  IADD3 R3, PT, PT, R3, 0x1, RZ ;  /* 0x0000000103037810 */ /* 0x000fe20007ffe0ff */
[----:B------:R0:W-:Y:S03]  /*0df0*/  STG.E desc[UR6][R10.64], R13 ;  /* 0x0000000d0a007986 */ /* 0x0001e6000c101906 */
[----:B------:R-:W-:Y:S01]  /*0e00*/  ISETP.NE.AND P0, PT, R3, RZ, PT ;  /* 0x000000ff0300720c */ /* 0x000fe20003f05270 */
[----:B0-----:R-:W-:-:S12]  /*0e10*/  IMAD.WIDE R10, R27, 0x4, R10 ;  /* 0x000000041b0a7825 */ /* 0x001fd800078e020a */
[----:B------:R-:W-:Y:S05]  /*0e20*/  @P0 BRA `(.L_x_16) ;  /* 0xfffffffc00ec0947 */ /* 0x000fea000383ffff */
.L_x_7:
[----:B------:R-:W-:Y:S05]  /*0e30*/  BSYNC.RECONVERGENT B0 ;  /* 0x0000000000007941 */ /* 0x000fea0003800200 */
.L_x_6:
[----:B-1----:R-:W0:Y:S01]  /*0e40*/  LDC.64 R22, c[0x0][0x380] ;  /* 0x0000e000ff167b82 */ /* 0x002e220000000a00 */
[----:B------:R-:W-:Y:S01]  /*0e50*/  IMAD.WIDE.U32 R24, R2, R27, RZ ;  /* 0x0000001b02187225 */ /* 0x000fe200078e00ff */
[----:B------:R-:W-:Y:S01]  /*0e60*/  SHF.R.S32.HI R3, RZ, 0x1f, R27 ;  /* 0x0000001fff037819 */ /* 0x000fe2000001141b */
[----:B------:R-:W-:Y:S02]  /*0e70*/  BSSY.RECONVERGENT B2, `(.L_x_17) ;  /* 0x000005b000027945 */ /* 0x000fe40003800200 */
[----:B------:R-:W-:Y:S01]  /*0e80*/  IMAD.IADD R26, R7, 0x1, -R2 ;  /* 0x00000001071a7824 */ /* 0x000fe200078e0a02 */
[----:B------:R-:W-:Y:S01]  /*0e90*/  IADD3 R6, P0, PT, R6, R24, RZ ;  /* 0x0000001806067210 */ /* 0x000fe20007f1e0ff */
[----:B------:R-:W-:Y:S01]  /*0ea0*/  IMAD R8, R2, R3, R25 ;  /* 0x0000000302087224 */ /* 0x000fe200078e0219 */
[----:B--2---:R-:W1:Y:S01]  /*0eb0*/  LDC.64 R18, c[0x0][0x390] ;  /* 0x0000e400ff127b82 */ /* 0x004e620000000a00 */
[----:B------:R-:W-:Y:S02]  /*0ec0*/  SHF.L.U32 R29, R24, 0x2, RZ ;  /* 0x00000002181d7819 */ /* 0x000fe400000006ff */
[--C-:B------:R-:W-:Y:S01]  /*0ed0*/  IMAD.X R15, R9, 0x1, R8.reuse, P0 ;  /* 0x00000001090f7824 */ /* 0x100fe200000e0608 */
[----:B------:R-:W-:Y:S01]  /*0ee0*/  LOP3.LUT P0, R26, R26, 0x3, RZ, 0xc0, !PT ;  /* 0x000000031a1a7812 */ /* 0x000fe2000780c0ff */
[----:B------:R-:W-:Y:S01]  /*0ef0*/  IMAD.SHL.U32 R7, R6, 0x4, RZ ;  /* 0x0000000406077824 */ /* 0x000fe200078e00ff */
[----:B------:R-:W-:-:S02]  /*0f00*/  SHF.L.U64.HI R24, R24, 0x2, R8 ;  /* 0x0000000218187819 */ /* 0x000fc40000010208 */
[----:B------:R-:W2:Y:S01]  /*0f10*/  LDC.64 R20, c[0x0][0x388] ;  /* 0x0000e200ff147b82 */ /* 0x000ea20000000a00 */
[----:B------:R-:W-:Y:S02]  /*0f20*/  SHF.L.U64.HI R15, R6, 0x2, R15 ;  /* 0x00000002060f7819 */ /* 0x000fe4000001020f */
[----:B------:R-:W-:-:S05]  /*0f30*/  IADD3 R6, P5, PT, R29, R4, RZ ;  /* 0x000000041d067210 */ /* 0x000fca0007fbe0ff */
[----:B------:R-:W3:Y:S01]  /*0f40*/  LDC.64 R16, c[0x0][0x398] ;  /* 0x0000e600ff107b82 */ /* 0x000ee20000000a00 */
[----:B0-----:R-:W-:Y:S01]  /*0f50*/  IADD3 R8, P1, PT, R7, R22, RZ ;  /* 0x0000001607087210 */ /* 0x001fe20007f3e0ff */
[----:B------:R-:W-:-:S04]  /*0f60*/  IMAD.X R25, R24, 0x1, R5, P5 ;  /* 0x0000000118197824 */ /* 0x000fc800028e0605 */
[----:B------:R-:W-:Y:S01]  /*0f70*/  IMAD.X R9, R15, 0x1, R23, P1 ;  /* 0x000000010f097824 */ /* 0x000fe200008e0617 */
[----:B-1----:R-:W-:-:S05]  /*0f80*/  IADD3 R12, P3, PT, R7, R18, RZ ;  /* 0x00000012070c7210 */ /* 0x002fca0007f7e0ff */
[----:B------:R-:W-:Y:S01]  /*0f90*/  IMAD.X R13, R15, 0x1, R19, P3 ;  /* 0x000000010f0d7824 */ /* 0x000fe200018e0613 */
[----:B--2---:R-:W-:-:S04]  /*0fa0*/  IADD3 R10, P2, PT, R7, R20, RZ ;  /* 0x00000014070a7210 */ /* 0x004fc80007f5e0ff */
[----:B------:R-:W-:Y:S02]  /*0fb0*/  IADD3.X R11, PT, PT, R15, R21, RZ, P2, !PT ;  /* 0x000000150f0b7210 */ /* 0x000fe400017fe4ff */
[----:B---3--:R-:W-:Y:S02]  /*0fc0*/  IADD3 R14, P4, PT, R7, R16, RZ ;  /* 0x00000010070e7210 */ /* 0x008fe40007f9e0ff */
[----:B------:R-:W-:-:S03]  /*0fd0*/  MOV R7, R2 ;  /* 0x0000000200077202 */ /* 0x000fc60000000f00 */
[----:B------:R-:W-:Y:S01]  /*0fe0*/  IMAD.X R15, R15, 0x1, R17, P4 ;  /* 0x000000010f0f7824 */ /* 0x000fe200020e0611 */
[----:B------:R-:W-:Y:S07]  /*0ff0*/  @!P0 BRA `(.L_x_18) ;  /* 0x0000000400088947 */ /* 0x000fee0003800000 */
[C---:B------:R-:W-:Y:S01]  /*1000*/  IADD3 R14, P0, PT, R28.reuse, R16, RZ ;  /* 0x000000101c0e7210 */ /* 0x040fe20007f1e0ff */
[----:B------:R-:W-:Y:S01]  /*1010*/  BSSY.RECONVERGENT B3, `(.L_x_19) ;  /* 0x0000036000037945 */ /* 0x000fe20003800200 */
[C---:B------:R-:W-:Y:S01]  /*1020*/  IADD3 R10, P2, PT, R28.reuse, R20, RZ ;  /* 0x000000141c0a7210 */ /* 0x040fe20007f5e0ff */
[C---:B------:R-:W-:Y:S01]  /*1030*/  IMAD.SHL.U32 R6, R27.reuse, 0x4, RZ ;  /* 0x000000041b067824 */ /* 0x040fe200078e00ff */
[----:B------:R-:W-:Y:S01]  /*1040*/  IADD3 R8, P3, PT, R28, R22, RZ ;  /* 0x000000161c087210 */ /* 0x000fe20007f7e0ff */
[----:B------:R-:W-:Y:S01]  /*1050*/  IMAD.X R15, R0, 0x1, R17, P0 ;  /* 0x00000001000f7824 */ /* 0x000fe200000e0611 */
[----:B------:R-:W-:Y:S01]  /*1060*/  IADD3 R12, P1, PT, R28, R18, RZ ;  /* 0x000000121c0c7210 */ /* 0x000fe20007f3e0ff */
[C---:B------:R-:W-:Y:S01]  /*1070*/  IMAD.X R11, R0.reuse, 0x1, R21, P2 ;  /* 0x00000001000b7824 */ /* 0x040fe200010e0615 */
[----:B------:R-:W-:Y:S01]  /*1080*/  MOV R25, R29 ;  /* 0x0000001d00197202 */ /* 0x000fe20000000f00 */
[C---:B------:R-:W-:Y:S01]  /*1090*/  IMAD.X R9, R0.reuse, 0x1, R23, P3 ;  /* 0x0000000100097824 */ /* 0x040fe200018e0617 */
[----:B------:R-:W-:Y:S01]  /*10a0*/  IADD3.X R13, PT, PT, R0, R19, RZ, P1, !PT ;  /* 0x00000013000d7210 */ /* 0x000fe20000ffe4ff */
[----:B------:R-:W-:Y:S01]  /*10b0*/  IMAD.MOV R26, RZ, RZ, -R26 ;  /* 0x000000ffff1a7224 */ /* 0x000fe200078e0a1a */
[----:B------:R-:W-:-:S02]  /*10c0*/  SHF.L.U64.HI R27, R27, 0x2, R3 ;  /* 0x000000021b1b7819 */ /* 0x000fc40000010203 */
[----:B------:R-:W-:-:S07]  /*10d0*/  MOV R7, R2 ;  /* 0x0000000200077202 */ /* 0x000fce0000000f00 */
.L_x_23:
[C---:B0-----:R-:W-:Y:S02]  /*10e0*/  IADD3 R16, P0, PT, R25.reuse, R12, RZ ;  /* 0x0000000c19107210 */ /* 0x041fe40007f1e0ff */
[----:B------:R-:W-:-:S03]  /*10f0*/  IADD3 R18, P1, PT, R25, R10, RZ ;  /* 0x0000000a19127210 */ /* 0x000fc60007f3e0ff */
[C---:B------:R-:W-:Y:S02]  /*1100*/  IMAD.X R17, R24.reuse, 0x1, R13, P0 ;  /* 0x0000000118117824 */ /* 0x040fe400000e060d */
[----:B------:R-:W-:-:S04]  /*1110*/  IMAD.X R19, R24, 0x1, R11, P1 ;  /* 0x0000000118137824 */ /* 0x000fc800008e060b */
[----:B------:R-:W2:Y:S04]  /*1120*/  LDG.E.CONSTANT R17, desc[UR6][R16.64] ;  /* 0x0000000610117981 */ /* 0x000ea8000c1e9900 */
[----:B------:R-:W2:Y:S01]  /*1130*/  LDG.E.CONSTANT R0, desc[UR6][R18.64] ;  /* 0x0000000612007981 */ /* 0x000ea2000c1e9900 */
[----:B------:R-:W-:Y:S01]  /*1140*/  IADD3 R26, PT, PT, R26, 0x1, RZ ;  /* 0x000000011a1a7810 */ /* 0x000fe20007ffe0ff */
[----:B------:R-:W-:Y:S01]  /*1150*/  BSSY.RECONVERGENT B4, `(.L_x_20) ;  /* 0x000001a000047945 */ /* 0x000fe20003800200 */
[----:B------:R-:W-:Y:S02]  /*1160*/  IMAD.MOV.U32 R21, RZ, RZ, RZ ;  /* 0x000000ffff157224 */ /* 0x000fe400078e00ff */
[----:B------:R-:W-:Y:S01]  /*1170*/  ISETP.NE.AND P2, PT, R26, RZ, PT ;  /* 0x000000ff1a00720c */ /* 0x000fe20003f45270 */
[----:B--2---:R-:W-:-:S05]  /*1180*/  FADD R0, R0, -R17 ;  /* 0x8000001100007221 */ /* 0x004fca0000000000 */
[----:B------:R-:W-:-:S13]  /*1190*/  FSETP.GTU.AND P0, PT, R0, RZ, PT ;  /* 0x000000ff0000720b */ /* 0x000fda0003f0c000 */
[----:B------:R-:W-:Y:S05]  /*11a0*/  @!P0 BRA `(.L_x_21) ;  /* 0x0000000000508947 */ /* 0x000fea0003800000 */
[C---:B------:R-:W-:Y:S02]  /*11b0*/  IADD3 R18, P0, PT, R25.reuse, R14, RZ ;  /* 0x0000000e19127210 */ /* 0x040fe40007f1e0ff */
[----:B------:R-:W-:-:S03]  /*11c0*/  IADD3 R16, P1, PT, R25, R8, RZ ;  /* 0x0000000819107210 */ /* 0x000fc60007f3e0ff */
[C---:B------:R-:W-:Y:S01]  /*11d0*/  IMAD.X R19, R24.reuse, 0x1, R15, P0 ;  /* 0x0000000118137824 */ /* 0x040fe200000e060f */
[----:B------:R-:W-:-:S04]  /*11e0*/  IADD3.X R17, PT, PT, R24, R9, RZ, P1, !PT ;  /* 0x0000000918117210 */ /* 0x000fc80000ffe4ff */
[----:B------:R-:W2:Y:S04]  /*11f0*/  LDG.E.CONSTANT R18, desc[UR6][R18.64] ;  /* 0x0000000612127981 */ /* 0x000ea8000c1e9900 */
[----:B------:R-:W2:Y:S01]  /*1200*/  LDG.E.CONSTANT R17, desc[UR6][R16.64] ;  /* 0x0000000610117981 */ /* 0x000ea2000c1e9900 */
[----:B------:R-:W0:Y:S01]  /*1210*/  MUFU.RCP R21, R0 ;  /* 0x0000000000157308 */ /* 0x000e220000001000 */
[----:B------:R-:W-:Y:S01]  /*1220*/  BSSY.RECONVERGENT B5, `(.L_x_21) ;  /* 0x000000c000057945 */ /* 0x000fe20003800200 */
[----:B0-----:R-:W-:-:S04]  /*1230*/  FFMA R20, -R0, R21, 1 ;  /* 0x3f80000000147423 */ /* 0x001fc80000000115 */
[----:B------:R-:W-:Y:S01]  /*1240*/  FFMA R20, R21, R20, R21 ;  /* 0x0000001415147223 */ /* 0x000fe20000000015 */
[----:B--2---:R-:W-:-:S04]  /*1250*/  FADD R23, R18, -R17 ;  /* 0x8000001112177221 */ /* 0x004fc80000000000 */
[----:B------:R-:W0:Y:S01]  /*1260*/  FCHK P0, R23, R0 ;  /* 0x0000000017007302 */ /* 0x000e220000000000 */
[----:B------:R-:W-:-:S04]  /*1270*/  FFMA R21, R23, R20, RZ ;  /* 0x0000001417157223 */ /* 0x000fc800000000ff */
[----:B------:R-:W-:-:S04]  /*1280*/  FFMA R22, -R0, R21, R23 ;  /* 0x0000001500167223 */ /* 0x000fc80000000117 */
[----:B------:R-:W-:Y:S01]  /*1290*/  FFMA R21, R20, R22, R21 ;  /* 0x0000001614157223 */ /* 0x000fe20000000015 */
[----:B0-----:R-:W-:Y:S06]  /*12a0*/  @!P0 BRA `(.L_x_22) ;  /* 0x00000000000c8947 */ /* 0x001fec0003800000 */
[----:B------:R-:W-:-:S07]  /*12b0*/  MOV R16, 0x12d0 ;  /* 0x000012d000107802 */ /* 0x000fce0000000f00 */
[----:B------:R-:W-:Y:S05]  /*12c0*/  CALL.REL.NOINC `($__internal_0_$__cuda_sm3x_div_rn_noftz_f32_slowpath) ;  /* 0x0000000800e07944 */ /* 0x000fea0003c00000 */
[----:B------:R-:W-:-:S07]  /*12d0*/  IMAD.MOV.U32 R21, RZ, RZ, R0 ;  /* 0x000000ffff157224 */ /* 0x000fce00078e0000 */
.L_x_22:
[----:B------:R-:W-:Y:S05]  /*12e0*/  BSYNC.RECONVERGENT B5 ;  /* 0x0000000000057941 */ /* 0x000fea0003800200 */
.L_x_21:
[----:B------:R-:W-:Y:S05]  /*12f0*/  BSYNC.RECONVERGENT B4 ;  /* 0x0000000000047941 */ /* 0x000fea0003800200 */
.L_x_20:
[----:B------:R-:W-:Y:S02]  /*1300*/  IADD3 R16, P0, PT, R25, R4, RZ ;  /* 0x0000000419107210 */ /* 0x000fe40007f1e0ff */
[----:B------:R-:W-:-:S03]  /*1310*/  IADD3 R7, PT, PT, R7, 0x1, RZ ;  /* 0x0000000107077810 */ /* 0x000fc60007ffe0ff */
[----:B------:R-:W-:Y:S01]  /*1320*/  IMAD.X R17, R24, 0x1, R5, P0 ;  /* 0x0000000118117824 */ /* 0x000fe200000e0605 */
[----:B------:R-:W-:-:S04]  /*1330*/  IADD3 R25, P0, PT, R25, R6, RZ ;  /* 0x0000000619197210 */ /* 0x000fc80007f1e0ff */
[----:B------:R0:W-:Y:S01]  /*1340*/  STG.E desc[UR6][R16.64], R21 ;  /* 0x0000001510007986 */ /* 0x0001e2000c101906 */
[----:B------:R-:W-:Y:S01]  /*1350*/  IMAD.X R24, R24, 0x1, R27, P0 ;  /* 0x0000000118187824 */ /* 0x000fe200000e061b */
[----:B------:R-:W-:Y:S07]  /*1360*/  @P2 BRA `(.L_x_23) ;  /* 0xfffffffc005c2947 */ /* 0x000fee000383ffff */
[----:B------:R-:W-:Y:S05]  /*1370*/  BSYNC.RECONVERGENT B3 ;  /* 0x0000000000037941 */ /* 0x000fea0003800200 */
.L_x_19:
[----:B------:R-:W-:Y:S02]  /*1380*/  IADD3 R6, P0, PT, R25, R4, RZ ;  /* 0x0000000419067210 */ /* 0x000fe40007f1e0ff */
[-C--:B------:R-:W-:Y:S02]  /*1390*/  IADD3 R12, P2, PT, R12, R25.reuse, RZ ;  /* 0x000000190c0c7210 */ /* 0x080fe40007f5e0ff */
[-C--:B------:R-:W-:Y:S02]  /*13a0*/  IADD3 R10, P3, PT, R10, R25.reuse, RZ ;  /* 0x000000190a0a7210 */ /* 0x080fe40007f7e0ff */
[-C--:B------:R-:W-:Y:S01]  /*13b0*/  IADD3 R14, P1, PT, R14, R25.reuse, RZ ;  /* 0x000000190e0e7210 */ /* 0x080fe20007f3e0ff */
[--C-:B------:R-:W-:Y:S01]  /*13c0*/  IMAD.X R13, R13, 0x1, R24.reuse, P2 ;  /* 0x000000010d0d7824 */ /* 0x100fe200010e0618 */
[----:B------:R-:W-:Y:S01]  /*13d0*/  IADD3 R8, P4, PT, R8, R25, RZ ;  /* 0x0000001908087210 */ /* 0x000fe20007f9e0ff */
[----:B------:R-:W-:Y:S01]  /*13e0*/  IMAD.X R25, R24, 0x1, R5, P0 ;  /* 0x0000000118197824 */ /* 0x000fe200000e0605 */
[-C--:B------:R-:W-:Y:S01]  /*13f0*/  IADD3.X R15, PT, PT, R15, R24.reuse, RZ, P1, !PT ;  /* 0x000000180f0f7210 */ /* 0x080fe20000ffe4ff */
[----:B------:R-:W-:Y:S01]  /*1400*/  IMAD.X R11, R11, 0x1, R24, P3 ;  /* 0x000000010b0b7824 */ /* 0x000fe200018e0618 */
[----:B------:R-:W-:-:S09]  /*1410*/  IADD3.X R9, PT, PT, R9, R24, RZ, P4, !PT ;  /* 0x0000001809097210 */ /* 0x000fd200027fe4ff */
.L_x_18:
[----:B------:R-:W-:Y:S05]  /*1420*/  BSYNC.RECONVERGENT B2 ;  /* 0x0000000000027941 */ /* 0x000fea0003800200 */
.L_x_17:
[----:B------:R-:W1:Y:S02]  /*1430*/  LDC R26, c[0x0][0x3ac] ;  /* 0x0000eb00ff1a7b82 */ /* 0x000e640000000800 */
[----:B-1----:R-:W-:-:S05]  /*1440*/  IMAD.IADD R0, R2, 0x1, -R26 ;  /* 0x0000000102007824 */ /* 0x002fca00078e0a1a */
[----:B------:R-:W-:-:S13]  /*1450*/  ISETP.GT.U32.AND P0, PT, R0, -0x4, PT ;  /* 0xfffffffc0000780c */ /* 0x000fda0003f04070 */
[----:B------:R-:W-:Y:S05]  /*1460*/  @P0 EXIT ;  /* 0x000000000000094d */ /* 0x000fea0003800000 */
[----:B------:R-:W1:Y:S01]  /*1470*/  LDC R0, c[0x0][0x3a8] ;  /* 0x0000ea00ff007b82 */ /* 0x000e620000000800 */
[----:B------:R-:W-:Y:S02]  /*1480*/  IADD3 R26, PT, PT, R7, -R26, RZ ;  /* 0x8000001a071a7210 */ /* 0x000fe40007ffe0ff */
[C-C-:B-1----:R-:W-:Y:S01]  /*1490*/  SHF.L.U64.HI R4, R0.reuse, 0x4, R3.reuse ;  /* 0x0000000400047819 */ /* 0x142fe20000010203 */
[C---:B------:R-:W-:Y:S01]  /*14a0*/  IMAD.SHL.U32 R7, R0.reuse, 0x10, RZ ;  /* 0x0000001000077824 */ /* 0x040fe200078e00ff */
[C-C-:B------:R-:W-:Y:S01]  /*14b0*/  SHF.L.U64.HI R24, R0.reuse, 0x3, R3.reuse ;  /* 0x0000000300187819 */ /* 0x140fe20000010203 */
[C---:B------:R-:W-:Y:S01]  /*14c0*/  IMAD.SHL.U32 R5, R0.reuse, 0x4, RZ ;  /* 0x0000000400057824 */ /* 0x040fe200078e00ff */
[C---:B------:R-:W-:Y:S02]  /*14d0*/  SHF.L.U32 R27, R0.reuse, 0x3, RZ ;  /* 0x00000003001b7819 */ /* 0x040fe400000006ff */
[----:B------:R-:W-:-:S07]  /*14e0*/  SHF.L.U64.HI R2, R0, 0x2, R3 ;  /* 0x0000000200027819 */ /* 0x000fce0000010203 */
.L_x_38:
[----:B------:R-:W2:Y:S04]  /*14f0*/  LDG.E.CONSTANT R0, desc[UR6][R10.64] ;  /* 0x000000060a007981 */ /* 0x000ea8000c1e9900 */
[----:B0-----:R-:W2:Y:S01]  /*1500*/  LDG.E.CONSTANT R17, desc[UR6][R12.64] ;  /* 0x000000060c117981 */ /* 0x001ea2000c1e9900 */
[----:B------:R-:W-:Y:S01]  /*1510*/  BSSY.RECONVERGENT B2, `(.L_x_24) ;  /* 0x0000015000027945 */ /* 0x000fe20003800200 */
[----:B------:R-:W-:Y:S02]  /*1520*/  HFMA2 R19, -RZ, RZ, 0, 0 ;  /* 0x00000000ff137431 */ /* 0x000fe400000001ff */
[----:B--2---:R-:W-:-:S05]  /*1530*/  FADD R0, R0, -R17 ;  /* 0x8000001100007221 */ /* 0x004fca0000000000 */
[----:B------:R-:W-:-:S13]  /*1540*/  FSETP.GTU.AND P0, PT, R0, RZ, PT ;  /* 0x000000ff0000720b */ /* 0x000fda0003f0c000 */
[----:B------:R-:W-:Y:S05]  /*1550*/  @!P0 BRA `(.L_x_25) ;  /* 0x0000000000408947 */ /* 0x000fea0003800000 */
        /* <DEDUP_REMOVED lines=15> */
.L_x_26:
[----:B------:R-:W-:Y:S05]  /*1650*/  BSYNC.RECONVERGENT B3 ;  /* 0x0000000000037941 */ /* 0x000fea0003800200 */
.L_x_25:
[----:B------:R-:W-:Y:S05]  /*1660*/  BSYNC.RECONVERGENT B2 ;  /* 0x0000000000027941 */ /* 0x000fea0003800200 */
.L_x_24:
[-C--:B------:R-:W-:Y:S02]  /*1670*/  IADD3 R12, P1, PT, R12, R5.reuse, RZ ;  /* 0x000000050c0c7210 */ /* 0x080fe40007f3e0ff */
[----:B------:R-:W-:-:S03]  /*1680*/  IADD3 R10, P0, PT, R10, R5, RZ ;  /* 0x000000050a0a7210 */ /* 0x000fc60007f1e0ff */
[----:B------:R-:W-:Y:S01]  /*1690*/  IMAD.X R13, R13, 0x1, R2, P1 ;  /* 0x000000010d0d7824 */ /* 0x000fe200008e0602 */
[----:B------:R-:W-:-:S04]  /*16a0*/  IADD3.X R11, PT, PT, R11, R2, RZ, P0, !PT ;  /* 0x000000020b0b7210 */ /* 0x000fc800007fe4ff */
[----:B------:R-:W2:Y:S04]  /*16b0*/  LDG.E.CONSTANT R21, desc[UR6][R12.64] ;  /* 0x000000060c157981 */ /* 0x000ea8000c1e9900 */
[----:B------:R-:W2:Y:S01]  /*16c0*/  LDG.E.CONSTANT R0, desc[UR6][R10.64] ;  /* 0x000000060a007981 */ /* 0x000ea2000c1e9900 */
[----:B------:R-:W-:Y:S01]  /*16d0*/  MOV R16, R6 ;  /* 0x0000000600107202 */ /* 0x000fe20000000f00 */
[----:B------:R-:W-:-:S05]  /*16e0*/  IMAD.MOV.U32 R17, RZ, RZ, R25 ;  /* 0x000000ffff117224 */ /* 0x000fca00078e0019 */
[----:B------:R0:W-:Y:S01]  /*16f0*/  STG.E desc[UR6][R16.64], R19 ;  /* 0x0000001310007986 */ /* 0x0001e2000c101906 */
[----:B------:R-:W-:Y:S01]  /*1700*/  BSSY.RECONVERGENT B2, `(.L_x_27) ;  /* 0x0000019000027945 */ /* 0x000fe20003800200 */
[----:B--2---:R-:W-:-:S05]  /*1710*/  FADD R0, R0, -R21 ;  /* 0x8000001500007221 */ /* 0x004fca0000000000 */
[----:B------:R-:W-:Y:S01]  /*1720*/  FSETP.GTU.AND P0, PT, R0, RZ, PT ;  /* 0x000000ff0000720b */ /* 0x000fe20003f0c000 */
[----:B------:R-:W-:-:S12]  /*1730*/  HFMA2 R21, -RZ, RZ, 0, 0 ;  /* 0x00000000ff157431 */ /* 0x000fd800000001ff */
[----:B0-----:R-:W-:Y:S05]  /*1740*/  @!P0 BRA `(.L_x_28) ;  /* 0x0000000000508947 */ /* 0x001fea0003800000 */
[-C--:B------:R-:W-:Y:S02]  /*1750*/  IADD3 R18, P0, PT, R14, R5.reuse, RZ ;  /* 0x000000050e127210 */ /* 0x080fe40007f1e0ff */
[----:B------:R-:W-:-:S03]  /*1760*/  IADD3 R16, P1, PT, R8, R5, RZ ;  /* 0x0000000508107210 */ /* 0x000fc60007f3e0ff */
[----:B------:R-:W-:Y:S01]  /*1770*/  IMAD.X R19, R15, 0x1, R2, P0 ;  /* 0x000000010f137824 */ /* 0x000fe200000e0602 */
        /* <DEDUP_REMOVED lines=16> */
.L_x_29:
[----:B------:R-:W-:Y:S05]  /*1880*/  BSYNC.RECONVERGENT B3 ;  /* 0x0000000000037941 */ /* 0x000fea0003800200 */
.L_x_28:
[----:B------:R-:W-:Y:S05]  /*1890*/  BSYNC.RECONVERGENT B2 ;  /* 0x0000000000027941 */ /* 0x000fea0003800200 */
.L_x_27:
[-C--:B------:R-:W-:Y:S02]  /*18a0*/  IADD3 R12, P1, PT, R12, R5.reuse, RZ ;  /* 0x000000050c0c7210 */ /* 0x080fe40007f3e0ff */
[----:B------:R-:W-:-:S03]  /*18b0*/  IADD3 R10, P0, PT, R10, R5, RZ ;  /* 0x000000050a0a7210 */ /* 0x000fc60007f1e0ff */
[----:B------:R-:W-:Y:S01]  /*18c0*/  IMAD.X R13, R13, 0x1, R2, P1 ;  /* 0x000000010d0d7824 */ /* 0x000fe200008e0602 */
[----:B------:R-:W-:-:S04]  /*18d0*/  IADD3.X R11, PT, PT, R11, R2, RZ, P0, !PT ;  /* 0x000000020b0b7210 */ /* 0x000fc800007fe4ff */
[----:B------:R-:W2:Y:S04]  /*18e0*/  LDG.E.CONSTANT R17, desc[UR6][R12.64] ;  /* 0x000000060c117981 */ /* 0x000ea8000c1e9900 */
[----:B------:R-:W2:Y:S01]  /*18f0*/  LDG.E.CONSTANT R0, desc[UR6][R10.64] ;  /* 0x000000060a007981 */ /* 0x000ea2000c1e9900 */
[----:B------:R-:W-:-:S04]  /*1900*/  IADD3 R28, P0, PT, R6, R5, RZ ;  /* 0x00000005061c7210 */ /* 0x000fc80007f1e0ff */
[----:B------:R-:W-:-:S05]  /*1910*/  IADD3.X R29, PT, PT, R25, R2, RZ, P0, !PT ;  /* 0x00000002191d7210 */ /* 0x000fca00007fe4ff */
[----:B------:R0:W-:Y:S01]  /*1920*/  STG.E desc[UR6][R28.64], R21 ;  /* 0x000000151c007986 */ /* 0x0001e2000c101906 */
[----:B------:R-:W-:Y:S01]  /*1930*/  BSSY.RECONVERGENT B2, `(.L_x_30) ;  /* 0x000001a000027945 */ /* 0x000fe20003800200 */
[----:B--2---:R-:W-:-:S05]  /*1940*/  FADD R0, R0, -R17 ;  /* 0x8000001100007221 */ /* 0x004fca0000000000 */
[----:B------:R-:W-:Y:S01]  /*1950*/  FSETP.GTU.AND P0, PT, R0, RZ, PT ;  /* 0x000000ff0000720b */ /* 0x000fe20003f0c000 */
[----:B------:R-:W-:-:S12]  /*1960*/  IMAD.MOV.U32 R17, RZ, RZ, RZ ;  /* 0x000000ffff117224 */ /* 0x000fd800078e00ff */
[----:B0-----:R-:W-:Y:S05]  /*1970*/  @!P0 BRA `(.L_x_31) ;  /* 0x0000000000548947 */ /* 0x001fea0003800000 */
[-C--:B------:R-:W-:Y:S02]  /*1980*/  IADD3 R16, P1, PT, R8, R27.reuse, RZ ;  /* 0x0000001b08107210 */ /* 0x080fe40007f3e0ff */
[----:B------:R-:W-:-:S03]  /*1990*/  IADD3 R18, P0, PT, R14, R27, RZ ;  /* 0x0000001b0e127210 */ /* 0x000fc60007f1e0ff */
[----:B------:R-:W-:Y:S01]  /*19a0*/  IMAD.X R17, R9, 0x1, R24, P1 ;  /* 0x0000000109117824 */ /* 0x000fe200008e0618 */
[----:B------:R-:W-:-:S05]  /*19b0*/  IADD3.X R19, PT, PT, R15, R24, RZ, P0, !PT ;  /* 0x000000180f137210 */ /* 0x000fca00007fe4ff */
        /* <DEDUP_REMOVED lines=14> */
[----:B------:R-:W-:-:S07]  /*1aa0*/  MOV R6, R0 ;  /* 0x0000000000067202 */ /* 0x000fce0000000f00 */
.L_x_33:
[----:B------:R-:W-:Y:S05]  /*1ab0*/  BSYNC.RECONVERGENT B3 ;  /* 0x0000000000037941 */ /* 0x000fea0003800200 */
.L_x_32:
[----:B------:R-:W-:-:S07]  /*1ac0*/  IMAD.MOV.U32 R17, RZ, RZ, R6 ;  /* 0x000000ffff117224 */ /* 0x000fce00078e0006 */
.L_x_31:
[----:B------:R-:W-:Y:S05]  /*1ad0*/  BSYNC.RECONVERGENT B2 ;  /* 0x0000000000027941 */ /* 0x000fea0003800200 */
.L_x_30:
        /* <DEDUP_REMOVED lines=14> */
[----:B------:R-:W0:Y:S01]  /*1bc0*/  LDC R19, c[0x0][0x3a8] ;  /* 0x0000ea00ff137b82 */ /* 0x000e220000000800 */
[----:B------:R-:W-:Y:S02]  /*1bd0*/  IMAD R21, R3, 0xc, RZ ;  /* 0x0000000c03157824 */ /* 0x000fe400078e02ff */
[----:B0-----:R-:W-:-:S04]  /*1be0*/  IMAD.WIDE.U32 R16, R19, 0xc, R14 ;  /* 0x0000000c13107825 */ /* 0x001fc800078e000e */
[----:B------:R-:W-:Y:S01]  /*1bf0*/  IMAD.WIDE.U32 R18, R19, 0xc, R8 ;  /* 0x0000000c13127825 */ /* 0x000fe200078e0008 */
[----:B------:R-:W-:-:S03]  /*1c00*/  IADD3 R17, PT, PT, R17, R21, RZ ;  /* 0x0000001511117210 */ /* 0x000fc60007ffe0ff */
[----:B------:R-:W-:Y:S02]  /*1c10*/  IMAD.IADD R19, R21, 0x1, R19 ;  /* 0x0000000115137824 */ /* 0x000fe400078e0213 */
        /* <DEDUP_REMOVED lines=15> */
.L_x_37:
[----:B------:R-:W-:Y:S05]  /*1d10*/  BSYNC.RECONVERGENT B3 ;  /* 0x0000000000037941 */ /* 0x000fea0003800200 */
.L_x_36:
[----:B------:R-:W-:-:S07]  /*1d20*/  IMAD.MOV.U32 R19, RZ, RZ, R6 ;  /* 0x000000ffff137224 */ /* 0x000fce00078e0006 */
.L_x_35:
[----:B------:R-:W-:Y:S05]  /*1d30*/  BSYNC.RECONVERGENT B2 ;  /* 0x0000000000027941 */ /* 0x000fea0003800200 */
.L_x_34:
[----:B------:R-:W-:Y:S01]  /*1d40*/  IADD3 R16, P0, PT, R28, R5, RZ ;  /* 0x000000051c107210 */ /* 0x000fe20007f1e0ff */
[----:B------:R-:W-:Y:S01]  /*1d50*/  VIADD R26, R26, 0x4 ;  /* 0x000000041a1a7836 */ /* 0x000fe20000000000 */
[----:B------:R-:W-:Y:S02]  /*1d60*/  IADD3 R8, P2, PT, R8, R7, RZ ;  /* 0x0000000708087210 */ /* 0x000fe40007f5e0ff */
[----:B------:R-:W-:Y:S02]  /*1d70*/  IADD3.X R17, PT, PT, R29, R2, RZ, P0, !PT ;  /* 0x000000021d117210 */ /* 0x000fe400007fe4ff */
[----:B------:R-:W-:Y:S01]  /*1d80*/  ISETP.NE.AND P0, PT, R26, RZ, PT ;  /* 0x000000ff1a00720c */ /* 0x000fe20003f05270 */
[----:B------:R-:W-:Y:S01]  /*1d90*/  IMAD.X R9, R9, 0x1, R4, P2 ;  /* 0x0000000109097824 */ /* 0x000fe200010e0604 */
[----:B------:R-:W-:Y:S01]  /*1da0*/  IADD3 R12, P4, PT, R12, R5, RZ ;  /* 0x000000050c0c7210 */ /* 0x000fe20007f9e0ff */
[----:B------:R0:W-:Y:S01]  /*1db0*/  STG.E desc[UR6][R16.64], R19 ;  /* 0x0000001310007986 */ /* 0x0001e2000c101906 */
[----:B------:R-:W-:-:S02]  /*1dc0*/  IADD3 R14, P1, PT, R14, R7, RZ ;  /* 0x000000070e0e7210 */ /* 0x000fc40007f3e0ff */
[-C--:B------:R-:W-:Y:S01]  /*1dd0*/  IADD3 R10, P3, PT, R10, R5.reuse, RZ ;  /* 0x000000050a0a7210 */ /* 0x080fe20007f7e0ff */
[----:B------:R-:W-:Y:S01]  /*1de0*/  IMAD.X R13, R13, 0x1, R2, P4 ;  /* 0x000000010d0d7824 */ /* 0x000fe200020e0602 */
[----:B------:R-:W-:Y:S02]  /*1df0*/  IADD3 R6, P5, PT, R16, R5, RZ ;  /* 0x0000000510067210 */ /* 0x000fe40007fbe0ff */
[----:B------:R-:W-:Y:S02]  /*1e00*/  IADD3.X R15, PT, PT, R15, R4, RZ, P1, !PT ;  /* 0x000000040f0f7210 */ /* 0x000fe40000ffe4ff */
[-C--:B------:R-:W-:Y:S02]  /*1e10*/  IADD3.X R11, PT, PT, R11, R2.reuse, RZ, P3, !PT ;  /* 0x000000020b0b7210 */ /* 0x080fe40001ffe4ff */
[----:B------:R-:W-:Y:S01]  /*1e20*/  IADD3.X R25, PT, PT, R17, R2, RZ, P5, !PT ;  /* 0x0000000211197210 */ /* 0x000fe20002ffe4ff */
[----:B0-----:R-:W-:Y:S06]  /*1e30*/  @!P0 EXIT ;  /* 0x000000000000894d */ /* 0x001fec0003800000 */
[----:B------:R-:W-:Y:S05]  /*1e40*/  BRA `(.L_x_38) ;  /* 0xfffffff400a87947 */ /* 0x000fea000383ffff */
        .weak           $__internal_0_$__cuda_sm3x_div_rn_noftz_f32_slowpath
        .type           $__internal_0_$__cuda_sm3x_div_rn_noftz_f32_slowpath,@function
        .size           $__internal_0_$__cuda_sm3x_div_rn_noftz_f32_slowpath,(.L_x_67 - $__internal_0_$__cuda_sm3x_div_rn_noftz_f32_slowpath)
$__internal_0_$__cuda_sm3x_div_rn_noftz_f32_slowpath:
[----:B------:R-:W-:Y:S01]  /*1e50*/  SHF.R.U32.HI R17, RZ, 0x17, R0 ;  /* 0x00000017ff117819 */ /* 0x000fe20000011600 */
[----:B------:R-:W-:Y:S01]  /*1e60*/  BSSY.RECONVERGENT B0, `(.L_x_39) ;  /* 0x0000064000007945 */ /* 0x000fe20003800200 */
[----:B------:R-:W-:Y:S02]  /*1e70*/  SHF.R.U32.HI R20, RZ, 0x17, R23 ;  /* 0x00000017ff147819 */ /* 0x000fe40000011617 */
[----:B------:R-:W-:Y:S02]  /*1e80*/  LOP3.LUT R17, R17, 0xff, RZ, 0xc0, !PT ;  /* 0x000000ff11117812 */ /* 0x000fe400078ec0ff */
[----:B------:R-:W-:-:S03]  /*1e90*/  LOP3.LUT R20, R20, 0xff, RZ, 0xc0, !PT ;  /* 0x000000ff14147812 */ /* 0x000fc600078ec0ff */
[----:B------:R-:W-:Y:S01]  /*1ea0*/  VIADD R18, R17, 0xffffffff ;  /* 0xffffffff11127836 */ /* 0x000fe20000000000 */
[----:B------:R-:W-:-:S04]  /*1eb0*/  IADD3 R19, PT, PT, R20, -0x1, RZ ;  /* 0xffffffff14137810 */ /* 0x000fc80007ffe0ff */
[----:B------:R-:W-:-:S04]  /*1ec0*/  ISETP.GT.U32.AND P0, PT, R18, 0xfd, PT ;  /* 0x000000fd1200780c */ /* 0x000fc80003f04070 */
[----:B------:R-:W-:-:S13]  /*1ed0*/  ISETP.GT.U32.OR P0, PT, R19, 0xfd, P0 ;  /* 0x000000fd1300780c */ /* 0x000fda0000704470 */
[----:B------:R-:W-:Y:S01]  /*1ee0*/  @!P0 IMAD.MOV.U32 R18, RZ, RZ, RZ ;  /* 0x000000ffff128224 */ /* 0x000fe200078e00ff */
[----:B------:R-:W-:Y:S06]  /*1ef0*/  @!P0 BRA `(.L_x_40) ;  /* 0x0000000000648947 */ /* 0x000fec0003800000 */
[----:B------:R-:W-:Y:S02]  /*1f00*/  FSETP.GTU.FTZ.AND P0, PT, |R23|, +INF , PT ;  /* 0x7f8000001700780b */ /* 0x000fe40003f1c200 */
[----:B------:R-:W-:-:S04]  /*1f10*/  FSETP.GTU.FTZ.AND P1, PT, |R0|, +INF , PT ;  /* 0x7f8000000000780b */ /* 0x000fc80003f3c200 */
[----:B------:R-:W-:-:S13]  /*1f20*/  PLOP3.LUT P0, PT, P0, P1, PT, 0xf8, 0x8f ;  /* 0x00000000008f781c */ /* 0x000fda0000703f70 */
[----:B------:R-:W-:Y:S05]  /*1f30*/  @P0 BRA `(.L_x_41) ;  /* 0x0000000400540947 */ /* 0x000fea0003800000 */
[----:B------:R-:W-:-:S13]  /*1f40*/  LOP3.LUT P0, RZ, R0, 0x7fffffff, R23, 0xc8, !PT ;  /* 0x7fffffff00ff7812 */ /* 0x000fda000780c817 */
[----:B------:R-:W-:Y:S05]  /*1f50*/  @!P0 BRA `(.L_x_42) ;  /* 0x0000000400448947 */ /* 0x000fea0003800000 */
[C---:B------:R-:W-:Y:S02]  /*1f60*/  FSETP.NEU.FTZ.AND P1, PT, |R23|.reuse, +INF , PT ;  /* 0x7f8000001700780b */ /* 0x040fe40003f3d200 */
[----:B------:R-:W-:Y:S02]  /*1f70*/  FSETP.NEU.FTZ.AND P3, PT, |R0|, +INF , PT ;  /* 0x7f8000000000780b */ /* 0x000fe40003f7d200 */
[----:B------:R-:W-:-:S11]  /*1f80*/  FSETP.NEU.FTZ.AND P0, PT, |R23|, +INF , PT ;  /* 0x7f8000001700780b */ /* 0x000fd60003f1d200 */
[----:B------:R-:W-:Y:S05]  /*1f90*/  @!P3 BRA !P1, `(.L_x_42) ;  /* 0x000000040034b947 */ /* 0x000fea0004800000 */
[----:B------:R-:W-:-:S04]  /*1fa0*/  LOP3.LUT P1, RZ, R23, 0x7fffffff, RZ, 0xc0, !PT ;  /* 0x7fffffff17ff7812 */ /* 0x000fc8000782c0ff */
[----:B------:R-:W-:-:S13]  /*1fb0*/  PLOP3.LUT P1, PT, P3, P1, PT, 0x2f, 0xf2 ;  /* 0x0000000000f2781c */ /* 0x000fda0001f22577 */
[----:B------:R-:W-:Y:S05]  /*1fc0*/  @P1 BRA `(.L_x_43) ;  /* 0x0000000400201947 */ /* 0x000fea0003800000 */
[----:B------:R-:W-:-:S04]  /*1fd0*/  LOP3.LUT P1, RZ, R0, 0x7fffffff, RZ, 0xc0, !PT ;  /* 0x7fffffff00ff7812 */ /* 0x000fc8000782c0ff */
[----:B------:R-:W-:-:S13]  /*1fe0*/  PLOP3.LUT P0, PT, P0, P1, PT, 0x2f, 0xf2 ;  /* 0x0000000000f2781c */ /* 0x000fda0000702577 */
[----:B------:R-:W-:Y:S05]  /*1ff0*/  @P0 BRA `(.L_x_44) ;  /* 0x0000000400080947 */ /* 0x000fea0003800000 */
[----:B------:R-:W-:-:S04]  /*2000*/  IADD3 R18, PT, PT, R20, -0x1, RZ ;  /* 0xffffffff14127810 */ /* 0x000fc80007ffe0ff */
[----:B------:R-:W-:Y:S01]  /*2010*/  ISETP.GE.AND P0, PT, R18, RZ, PT ;  /* 0x000000ff1200720c */ /* 0x000fe20003f06270 */
[----:B------:R-:W-:-:S05]  /*2020*/  VIADD R18, R17, 0xffffffff ;  /* 0xffffffff11127836 */ /* 0x000fca0000000000 */
[----:B------:R-:W-:-:S07]  /*2030*/  ISETP.GE.AND P1, PT, R18, RZ, PT ;  /* 0x000000ff1200720c */ /* 0x000fce0003f26270 */
[----:B------:R-:W-:Y:S01]  /*2040*/  @P0 MOV R18, RZ ;  /* 0x000000ff00120202 */ /* 0x000fe20000000f00 */
[----:B------:R-:W-:Y:S02]  /*2050*/  @!P0 IMAD.MOV.U32 R18, RZ, RZ, -0x40 ;  /* 0xffffffc0ff128424 */ /* 0x000fe400078e00ff */
[----:B------:R-:W-:-:S03]  /*2060*/  @!P0 FFMA R23, R23, 1.84467440737095516160e+19, RZ ;  /* 0x5f80000017178823 */ /* 0x000fc600000000ff */
[----:B------:R-:W-:Y:S01]  /*2070*/  @!P1 FFMA R0, R0, 1.84467440737095516160e+19, RZ ;  /* 0x5f80000000009823 */ /* 0x000fe200000000ff */
[----:B------:R-:W-:-:S07]  /*2080*/  @!P1 IADD3 R18, PT, PT, R18, 0x40, RZ ;  /* 0x0000004012129810 */ /* 0x000fce0007ffe0ff */
.L_x_40:
[----:B------:R-:W-:Y:S01]  /*2090*/  LEA R21, R17, 0xc0800000, 0x17 ;  /* 0xc080000011157811 */ /* 0x000fe200078eb8ff */
[----:B------:R-:W-:Y:S01]  /*20a0*/  BSSY.RECONVERGENT B1, `(.L_x_45) ;  /* 0x0000036000017945 */ /* 0x000fe20003800200 */
[----:B------:R-:W-:-:S03]  /*20b0*/  IADD3 R20, PT, PT, R20, -0x7f, RZ ;  /* 0xffffff8114147810 */ /* 0x000fc60007ffe0ff */
[----:B------:R-:W-:-:S04]  /*20c0*/  IMAD.IADD R21, R0, 0x1, -R21 ;  /* 0x0000000100157824 */ /* 0x000fc800078e0a15 */
[----:B------:R0:W1:Y:S02]  /*20d0*/  MUFU.RCP R0, R21 ;  /* 0x0000001500007308 */ /* 0x0000640000001000 */
[----:B0-----:R-:W-:-:S04]  /*20e0*/  FADD.FTZ R21, -R21, -RZ ;  /* 0x800000ff15157221 */ /* 0x001fc80000010100 */
[----:B-1----:R-:W-:-:S04]  /*20f0*/  FFMA R19, R0, R21, 1 ;  /* 0x3f80000000137423 */ /* 0x002fc80000000015 */
[----:B------:R-:W-:Y:S01]  /*2100*/  FFMA R19, R0, R19, R0 ;  /* 0x0000001300137223 */ /* 0x000fe20000000000 */
[----:B------:R-:W-:-:S04]  /*2110*/  IMAD R0, R20, -0x800000, R23 ;  /* 0xff80000014007824 */ /* 0x000fc800078e0217 */
[----:B------:R-:W-:-:S04]  /*2120*/  FFMA R22, R0, R19, RZ ;  /* 0x0000001300167223 */ /* 0x000fc800000000ff */
[----:B------:R-:W-:-:S04]  /*2130*/  FFMA R23, R21, R22, R0 ;  /* 0x0000001615177223 */ /* 0x000fc80000000000 */
[----:B------:R-:W-:Y:S01]  /*2140*/  FFMA R22, R19, R23, R22 ;  /* 0x0000001713167223 */ /* 0x000fe20000000016 */
[----:B------:R-:W-:-:S03]  /*2150*/  IADD3 R23, PT, PT, R20, 0x7f, -R17 ;  /* 0x0000007f14177810 */ /* 0x000fc60007ffe811 */
[----:B------:R-:W-:Y:S02]  /*2160*/  FFMA R21, R21, R22, R0 ;  /* 0x0000001615157223 */ /* 0x000fe40000000000 */
[----:B------:R-:W-:Y:S02]  /*2170*/  IMAD.IADD R23, R23, 0x1, R18 ;  /* 0x0000000117177824 */ /* 0x000fe400078e0212 */
[----:B------:R-:W-:-:S05]  /*2180*/  FFMA R0, R19, R21, R22 ;  /* 0x0000001513007223 */ /* 0x000fca0000000016 */
[----:B------:R-:W-:-:S04]  /*2190*/  SHF.R.U32.HI R17, RZ, 0x17, R0 ;  /* 0x00000017ff117819 */ /* 0x000fc80000011600 */
[----:B------:R-:W-:-:S04]  /*21a0*/  LOP3.LUT R18, R17, 0xff, RZ, 0xc0, !PT ;  /* 0x000000ff11127812 */ /* 0x000fc800078ec0ff */
[----:B------:R-:W-:-:S05]  /*21b0*/  IADD3 R17, PT, PT, R18, R23, RZ ;  /* 0x0000001712117210 */ /* 0x000fca0007ffe0ff */
[----:B------:R-:W-:-:S05]  /*21c0*/  VIADD R18, R17, 0xffffffff ;  /* 0xffffffff11127836 */ /* 0x000fca0000000000 */
[----:B------:R-:W-:-:S13]  /*21d0*/  ISETP.GE.U32.AND P0, PT, R18, 0xfe, PT ;  /* 0x000000fe1200780c */ /* 0x000fda0003f06070 */
[----:B------:R-:W-:Y:S05]  /*21e0*/  @!P0 BRA `(.L_x_46) ;  /* 0x0000000000808947 */ /* 0x000fea0003800000 */
[----:B------:R-:W-:-:S13]  /*21f0*/  ISETP.GT.AND P0, PT, R17, 0xfe, PT ;  /* 0x000000fe1100780c */ /* 0x000fda0003f04270 */
[----:B------:R-:W-:Y:S05]  /*2200*/  @P0 BRA `(.L_x_47) ;  /* 0x00000000006c0947 */ /* 0x000fea0003800000 */
[----:B------:R-:W-:-:S13]  /*2210*/  ISETP.GE.AND P0, PT, R17, 0x1, PT ;  /* 0x000000011100780c */ /* 0x000fda0003f06270 */
[----:B------:R-:W-:Y:S05]  /*2220*/  @P0 BRA `(.L_x_48) ;  /* 0x0000000000740947 */ /* 0x000fea0003800000 */
[----:B------:R-:W-:Y:S02]  /*2230*/  ISETP.GE.AND P0, PT, R17, -0x18, PT ;  /* 0xffffffe81100780c */ /* 0x000fe40003f06270 */
[----:B------:R-:W-:-:S11]  /*2240*/  LOP3.LUT R0, R0, 0x80000000, RZ, 0xc0, !PT ;  /* 0x8000000000007812 */ /* 0x000fd600078ec0ff */
[----:B------:R-:W-:Y:S05]  /*2250*/  @!P0 BRA `(.L_x_48) ;  /* 0x0000000000688947 */ /* 0x000fea0003800000 */
[CCC-:B------:R-:W-:Y:S01]  /*2260*/  FFMA.RZ R18, R19.reuse, R21.reuse, R22.reuse ;  /* 0x0000001513127223 */ /* 0x1c0fe2000000c016 */
[CCC-:B------:R-:W-:Y:S01]  /*2270*/  FFMA.RP R20, R19.reuse, R21.reuse, R22.reuse ;  /* 0x0000001513147223 */ /* 0x1c0fe20000008016 */
[----:B------:R-:W-:Y:S01]  /*2280*/  FFMA.RM R21, R19, R21, R22 ;  /* 0x0000001513157223 */ /* 0x000fe20000004016 */
[C---:B------:R-:W-:Y:S02]  /*2290*/  IADD3 R19, PT, PT, R17.reuse, 0x20, RZ ;  /* 0x0000002011137810 */ /* 0x040fe40007ffe0ff */
[----:B------:R-:W-:Y:S02]  /*22a0*/  LOP3.LUT R18, R18, 0x7fffff, RZ, 0xc0, !PT ;  /* 0x007fffff12127812 */ /* 0x000fe400078ec0ff */
[C---:B------:R-:W-:Y:S02]  /*22b0*/  ISETP.NE.AND P3, PT, R17.reuse, RZ, PT ;  /* 0x000000ff1100720c */ /* 0x040fe40003f65270 */
[----:B------:R-:W-:Y:S02]  /*22c0*/  LOP3.LUT R18, R18, 0x800000, RZ, 0xfc, !PT ;  /* 0x0080000012127812 */ /* 0x000fe400078efcff */
[----:B------:R-:W-:Y:S01]  /*22d0*/  ISETP.NE.AND P1, PT, R17, RZ, PT ;  /* 0x000000ff1100720c */ /* 0x000fe20003f25270 */
[----:B------:R-:W-:Y:S01]  /*22e0*/  IMAD.MOV R17, RZ, RZ, -R17 ;  /* 0x000000ffff117224 */ /* 0x000fe200078e0a11 */
[----:B------:R-:W-:-:S02]  /*22f0*/  SHF.L.U32 R19, R18, R19, RZ ;  /* 0x0000001312137219 */ /* 0x000fc400000006ff */
[----:B------:R-:W-:Y:S02]  /*2300*/  FSETP.NEU.FTZ.AND P0, PT, R20, R21, PT ;  /* 0x000000151400720b */ /* 0x000fe40003f1d000 */
[----:B------:R-:W-:Y:S02]  /*2310*/  SEL R17, R17, RZ, P3 ;  /* 0x000000ff11117207 */ /* 0x000fe40001800000 */
[----:B------:R-:W-:Y:S02]  /*2320*/  ISETP.NE.AND P1, PT, R19, RZ, P1 ;  /* 0x000000ff1300720c */ /* 0x000fe40000f25270 */
[----:B------:R-:W-:Y:S02]  /*2330*/  SHF.R.U32.HI R20, RZ, R17, R18 ;  /* 0x00000011ff147219 */ /* 0x000fe40000011612 */
[----:B------:R-:W-:Y:S02]  /*2340*/  PLOP3.LUT P0, PT, P0, P1, PT, 0xf8, 0x8f ;  /* 0x00000000008f781c */ /* 0x000fe40000703f70 */
[----:B------:R-:W-:-:S02]  /*2350*/  SHF.R.U32.HI R18, RZ, 0x1, R20 ;  /* 0x00000001ff127819 */ /* 0x000fc40000011614 */
[----:B------:R-:W-:-:S04]  /*2360*/  SEL R17, RZ, 0x1, !P0 ;  /* 0x00000001ff117807 */ /* 0x000fc80004000000 */
[----:B------:R-:W-:-:S04]  /*2370*/  LOP3.LUT R17, R17, 0x1, R18, 0xf8, !PT ;  /* 0x0000000111117812 */ /* 0x000fc800078ef812 */
[----:B------:R-:W-:-:S04]  /*2380*/  LOP3.LUT R17, R17, R20, RZ, 0xc0, !PT ;  /* 0x0000001411117212 */ /* 0x000fc800078ec0ff */
[----:B------:R-:W-:-:S04]  /*2390*/  IADD3 R17, PT, PT, R18, R17, RZ ;  /* 0x0000001112117210 */ /* 0x000fc80007ffe0ff */
[----:B------:R-:W-:Y:S01]  /*23a0*/  LOP3.LUT R0, R17, R0, RZ, 0xfc, !PT ;  /* 0x0000000011007212 */ /* 0x000fe200078efcff */
[----:B------:R-:W-:Y:S06]  /*23b0*/  BRA `(.L_x_48) ;  /* 0x0000000000107947 */ /* 0x000fec0003800000 */
.L_x_47:
[----:B------:R-:W-:-:S04]  /*23c0*/  LOP3.LUT R0, R0, 0x80000000, RZ, 0xc0, !PT ;  /* 0x8000000000007812 */ /* 0x000fc800078ec0ff */
[----:B------:R-:W-:Y:S01]  /*23d0*/  LOP3.LUT R0, R0, 0x7f800000, RZ, 0xfc, !PT ;  /* 0x7f80000000007812 */ /* 0x000fe200078efcff */
[----:B------:R-:W-:Y:S06]  /*23e0*/  BRA `(.L_x_48) ;  /* 0x0000000000047947 */ /* 0x000fec0003800000 */
.L_x_46:
[----:B------:R-:W-:-:S07]  /*23f0*/  IMAD R0, R23, 0x800000, R0 ;  /* 0x0080000017007824 */ /* 0x000fce00078e0200 */
.L_x_48:
[----:B------:R-:W-:Y:S05]  /*2400*/  BSYNC.RECONVERGENT B1 ;  /* 0x0000000000017941 */ /* 0x000fea0003800200 */
.L_x_45:
[----:B------:R-:W-:Y:S05]  /*2410*/  BRA `(.L_x_49) ;  /* 0x0000000000207947 */ /* 0x000fea0003800000 */
.L_x_44:
[----:B------:R-:W-:-:S04]  /*2420*/  LOP3.LUT R0, R0, 0x80000000, R23, 0x48, !PT ;  /* 0x8000000000007812 */ /* 0x000fc800078e4817 */
[----:B------:R-:W-:Y:S01]  /*2430*/  LOP3.LUT R0, R0, 0x7f800000, RZ, 0xfc, !PT ;  /* 0x7f80000000007812 */ /* 0x000fe200078efcff */
[----:B------:R-:W-:Y:S06]  /*2440*/  BRA `(.L_x_49) ;  /* 0x0000000000147947 */ /* 0x000fec0003800000 */
.L_x_43:
[----:B------:R-:W-:Y:S01]  /*2450*/  LOP3.LUT R0, R0, 0x80000000, R23, 0x48, !PT ;  /* 0x8000000000007812 */ /* 0x000fe200078e4817 */
[----:B------:R-:W-:Y:S06]  /*2460*/  BRA `(.L_x_49) ;  /* 0x00000000000c7947 */ /* 0x000fec0003800000 */
.L_x_42:
[----:B------:R-:W0:Y:S01]  /*2470*/  MUFU.RSQ R0, -QNAN ;  /* 0xffc0000000007908 */ /* 0x000e220000001400 */
[----:B------:R-:W-:Y:S05]  /*2480*/  BRA `(.L_x_49) ;  /* 0x0000000000047947 */ /* 0x000fea0003800000 */
.L_x_41:
[----:B------:R-:W-:-:S07]  /*2490*/  FADD.FTZ R0, R23, R0 ;  /* 0x0000000017007221 */ /* 0x000fce0000010000 */
.L_x_49:
[----:B------:R-:W-:Y:S05]  /*24a0*/  BSYNC.RECONVERGENT B0 ;  /* 0x0000000000007941 */ /* 0x000fea0003800200 */
.L_x_39:
[----:B------:R-:W-:-:S04]  /*24b0*/  HFMA2 R17, -RZ, RZ, 0, 0 ;  /* 0x00000000ff117431 */ /* 0x000fc800000001ff */
[----:B0-----:R-:W-:Y:S05]  /*24c0*/  RET.REL.NODEC R16 `(bop_many_series_one_param_f32) ;  /* 0xffffffd810cc7950 */ /* 0x001fea0003c3ffff */
.L_x_50:
[----:B------:R-:W-:-:S00]  /*24d0*/  BRA `(.L_x_50) ;  /* 0xfffffffc00fc7947 */ /* 0x000fc0000383ffff */
[----:B------:R-:W-:-:S00]  /*24e0*/  NOP ;  /* 0x0000000000007918 */ /* 0x000fc00000000000 */
        /* <DEDUP_REMOVED lines=9> */
.L_x_67:


//--------------------- .text.bop_batch_f32       --------------------------
	.section	.text.bop_batch_f32,"ax",@progbits
	.align	128
        .global         bop_batch_f32
        .type           bop_batch_f32,@function
        .size           bop_batch_f32,(.L_x_68 - bop_batch_f32)
        .other          bop_batch_f32,@"STO_CUDA_ENTRY STV_DEFAULT"
bop_batch_f32:
.text.bop_batch_f32:
[----:B------:R-:W-:Y:S08]  /*0000*/  LDC R1, c[0x0][0x37c] ;  /* 0x0000df00ff017b82 */ /* 0x000ff00000000800 */
[----:B------:R-:W0:Y:S02]  /*0010*/  S2UR UR4, SR_CTAID.Y ;  /* 0x00000000000479c3 */ /* 0x000e240000002600 */
[----:B0-----:R-:W-:-:S13]  /*0020*/  ISETP.NE.AND P0, PT, RZ, UR4, PT ;  /* 0x00000004ff007c0c */ /* 0x001fda000bf05270 */
[----:B------:R-:W-:Y:S05]  /*0030*/  @P0 EXIT ;  /* 0x000000000000094d */ /* 0x000fea0003800000 */
[----:B------:R-:W0:Y:S01]  /*0040*/  S2R R15, SR_TID.X ;  /* 0x00000000000f7919 */ /* 0x000e220000002100 */
[----:B------:R-:W0:Y:S01]  /*0050*/  S2UR UR4, SR_CTAID.X ;  /* 0x00000000000479c3 */ /* 0x000e220000002500 */
[----:B------:R-:W1:Y:S07]  /*0060*/  LDCU UR5, c[0x0][0x3a0] ;  /* 0x00007400ff0577ac */ /* 0x000e6e0008000800 */
[----:B------:R-:W0:Y:S02]  /*0070*/  LDC R2, c[0x0][0x360] ;  /* 0x0000d800ff027b82 */ /* 0x000e240000000800 */
[----:B0-----:R-:W-:-:S05]  /*0080*/  IMAD R15, R2, UR4, R15 ;  /* 0x00000004020f7c24 */ /* 0x001fca000f8e020f */
[----:B-1----:R-:W-:-:S13]  /*0090*/  ISETP.GE.AND P0, PT, R15, UR5, PT ;  /* 0x000000050f007c0c */ /* 0x002fda000bf06270 */
[----:B------:R-:W-:Y:S05]  /*00a0*/  @P0 EXIT ;  /* 0x000000000000094d */ /* 0x000fea0003800000 */
[----:B------:R-:W0:Y:S01]  /*00b0*/  LDC.64 R12, c[0x0][0x388] ;  /* 0x0000e200ff0c7b82 */ /* 0x000e220000000a00 */
[----:B------:R-:W1:Y:S01]  /*00c0*/  LDCU UR4, c[0x0][0x370] ;  /* 0x00006e00ff0477ac */ /* 0x000e620008000800 */
[----:B------:R-:W2:Y:S06]  /*00d0*/  LDCU.64 UR6, c[0x0][0x358] ;  /* 0x00006b00ff0677ac */ /* 0x000eac0008000a00 */
[----:B------:R-:W3:Y:S01]  /*00e0*/  LDC.64 R10, c[0x0][0x390] ;  /* 0x0000e400ff0a7b82 */ /* 0x000ee20000000a00 */
[----:B------:R-:W4:Y:S01]  /*00f0*/  LDCU UR8, c[0x0][0x3a0] ;  /* 0x00007400ff0877ac */ /* 0x000f220008000800 */
[----:B------:R-:W0:Y:S06]  /*0100*/  LDCU UR5, c[0x0][0x3a4] ;  /* 0x00007480ff0577ac */ /* 0x000e2c0008000800 */
[----:B------:R-:W0:Y:S01]  /*0110*/  LDC.64 R8, c[0x0][0x398] ;  /* 0x0000e600ff087b82 */ /* 0x000e220000000a00 */
[----:B-1----:R-:W-:-:S07]  /*0120*/  IMAD R2, R2, UR4, RZ ;  /* 0x0000000402027c24 */ /* 0x002fce000f8e02ff */
[----:B------:R-:W1:Y:S08]  /*0130*/  LDC.64 R6, c[0x0][0x380] ;  /* 0x0000e000ff067b82 */ /* 0x000e700000000a00 */
[----:B--2-4-:R-:W0:Y:S02]  /*0140*/  LDC.64 R4, c[0x0][0x3a8] ;  /* 0x0000ea00ff047b82 */ /* 0x014e240000000a00 */
.L_x_54:
[----:B0-----:R-:W-:Y:S01]  /*0150*/  ISETP.GE.AND P0, PT, R15, UR5, PT ;  /* 0x000000050f007c0c */ /* 0x001fe2000bf06270 */
[----:B------:R-:W-:Y:S01]  /*0160*/  BSSY.RECONVERGENT B0, `(.L_x_51) ;  /* 0x000001d000007945 */ /* 0x000fe20003800200 */
[----:B------:R-:W-:-:S11]  /*0170*/  IMAD.MOV.U32 R21, RZ, RZ, 0x7fffffff ;  /* 0x7fffffffff157424 */ /* 0x000fd600078e00ff */
[----:B------:R-:W-:Y:S05]  /*0180*/  @!P0 BRA `(.L_x_52) ;  /* 0x0000000000688947 */ /* 0x000fea0003800000 */
[----:B---3--:R-:W-:-:S04]  /*0190*/  IMAD.WIDE R18, R15, 0x4, R10 ;  /* 0x000000040f127825 */ /* 0x008fc800078e020a */
[----:B------:R-:W-:Y:S02]  /*01a0*/  IMAD.WIDE R16, R15, 0x4, R12 ;  /* 0x000000040f107825 */ /* 0x000fe400078e020c */
[----:B------:R-:W2:Y:S04]  /*01b0*/  LDG.E.CONSTANT R18, desc[UR6][R18.64] ;  /* 0x0000000612127981 */ /* 0x000ea8000c1e9900 */
[----:B------:R-:W2:Y:S01]  /*01c0*/  LDG.E.CONSTANT R3, desc[UR6][R16.64] ;  /* 0x0000000610037981 */ /* 0x000ea2000c1e9900 */
[----:B------:R-:W-:Y:S02]  /*01d0*/  IMAD.MOV.U32 R21, RZ, RZ, RZ ;  /* 0x000000ffff157224 */ /* 0x000fe400078e00ff */
[----:B--2---:R-:W-:-:S05]  /*01e0*/  FADD R3, R3, -R18 ;  /* 0x8000001203037221 */ /* 0x004fca0000000000 */
[----:B------:R-:W-:-:S13]  /*01f0*/  FSETP.GTU.AND P0, PT, R3, RZ, PT ;  /* 0x000000ff0300720b */ /* 0x000fda0003f0c000 */
[----:B------:R-:W-:Y:S05]  /*0200*/  @!P0 BRA `(.L_x_52) ;  /* 0x0000000000488947 */ /* 0x000fea0003800000 */
[----:B-1----:R-:W-:-:S04]  /*0210*/  IMAD.WIDE R18, R15, 0x4, R6 ;  /* 0x000000040f127825 */ /* 0x002fc800078e0206 */
[----:B------:R-:W-:Y:S02]  /*0220*/  IMAD.WIDE R16, R15, 0x4, R8 ;  /* 0x000000040f107825 */ /* 0x000fe400078e0208 */
        /* <DEDUP_REMOVED lines=13> */
[----:B------:R-:W-:Y:S05]  /*0300*/  CALL.REL.NOINC `($__internal_1_$__cuda_sm3x_div_rn_noftz_f32_slowpath) ;  /* 0x0000000000247944 */ /* 0x000fea0003c00000 */
[----:B------:R-:W-:-:S07]  /*0310*/  IMAD.MOV.U32 R21, RZ, RZ, R0 ;  /* 0x000000ffff157224 */ /* 0x000fce00078e0000 */
.L_x_53:
[----:B------:R-:W-:Y:S05]  /*0320*/  BSYNC.RECONVERGENT B1 ;  /* 0x0000000000017941 */ /* 0x000fea0003800200 */
.L_x_52:
[----:B------:R-:W-:Y:S05]  /*0330*/  BSYNC.RECONVERGENT B0 ;  /* 0x0000000000007941 */ /* 0x000fea0003800200 */
.L_x_51:
[----:B------:R-:W-:-:S04]  /*0340*/  IMAD.WIDE R16, R15, 0x4, R4 ;  /* 0x000000040f107825 */ /* 0x000fc800078e0204 */
[----:B------:R-:W-:Y:S01]  /*0350*/  IMAD.IADD R15, R2, 0x1, R15 ;  /* 0x00000001020f7824 */ /* 0x000fe200078e020f */
[----:B------:R2:W-:Y:S04]  /*0360*/  STG.E desc[UR6][R16.64], R21 ;  /* 0x0000001510007986 */ /* 0x0005e8000c101906 */
[----:B------:R-:W-:-:S13]  /*0370*/  ISETP.GE.AND P0, PT, R15, UR8, PT ;  /* 0x000000080f007c0c */ /* 0x000fda000bf06270 */
[----:B--2---:R-:W-:Y:S05]  /*0380*/  @!P0 BRA `(.L_x_54) ;  /* 0xfffffffc00708947 */ /* 0x004fea000383ffff */
[----:B------:R-:W-:Y:S05]  /*0390*/  EXIT ;  /* 0x000000000000794d */ /* 0x000fea0003800000 */
        .weak           $__internal_1_$__cuda_sm3x_div_rn_noftz_f32_slowpath
        .type           $__internal_1_$__cuda_sm3x_div_rn_noftz_f32_slowpath,@function
        .size           $__internal_1_$__cuda_sm3x_div_rn_noftz_f32_slowpath,(.L_x_68 - $__internal_1_$__cuda_sm3x_div_rn_noftz_f32_slowpath)
$__internal_1_$__cuda_sm3x_div_rn_noftz_f32_slowpath:
[--C-:B------:R-:W-:Y:S01]  /*03a0*/  SHF.R.U32.HI R16, RZ, 0x17, R3.reuse ;  /* 0x00000017ff107819 */ /* 0x100fe20000011603 */
[----:B------:R-:W-:Y:S01]  /*03b0*/  BSSY.RECONVERGENT B2, `(.L_x_55) ;  /* 0x0000064000027945 */ /* 0x000fe20003800200 */
[--C-:B------:R-:W-:Y:S01]  /*03c0*/  SHF.R.U32.HI R17, RZ, 0x17, R0.reuse ;  /* 0x00000017ff117819 */ /* 0x100fe20000011600 */
[----:B------:R-:W-:Y:S01]  /*03d0*/  IMAD.MOV.U32 R18, RZ, RZ, R0 ;  /* 0x000000ffff127224 */ /* 0x000fe200078e0000 */
[----:B------:R-:W-:Y:S01]  /*03e0*/  LOP3.LUT R16, R16, 0xff, RZ, 0xc0, !PT ;  /* 0x000000ff10107812 */ /* 0x000fe200078ec0ff */
[----:B------:R-:W-:Y:S01]  /*03f0*/  IMAD.MOV.U32 R19, RZ, RZ, R3 ;  /* 0x000000ffff137224 */ /* 0x000fe200078e0003 */
[----:B------:R-:W-:-:S03]  /*0400*/  LOP3.LUT R22, R17, 0xff, RZ, 0xc0, !PT ;  /* 0x000000ff11167812 */ /* 0x000fc600078ec0ff */
[----:B------:R-:W-:Y:S02]  /*0410*/  VIADD R21, R16, 0xffffffff ;  /* 0xffffffff10157836 */ /* 0x000fe40000000000 */
[----:B------:R-:W-:-:S03]  /*0420*/  VIADD R20, R22, 0xffffffff ;  /* 0xffffffff16147836 */ /* 0x000fc60000000000 */
        /* <DEDUP_REMOVED lines=20> */
[----:B------:R-:W-:Y:S02]  /*0570*/  ISETP.GE.AND P0, PT, R20, RZ, PT ;  /* 0x000000ff1400720c */ /* 0x000fe40003f06270 */
[----:B------:R-:W-:-:S11]  /*0580*/  ISETP.GE.AND P1, PT, R21, RZ, PT ;  /* 0x000000ff1500720c */ /* 0x000fd60003f26270 */
[----:B------:R-:W-:Y:S02]  /*0590*/  @P0 IMAD.MOV.U32 R17, RZ, RZ, RZ ;  /* 0x000000ffff110224 */ /* 0x000fe400078e00ff */
[----:B------:R-:W-:Y:S01]  /*05a0*/  @!P0 FFMA R18, R0, 1.84467440737095516160e+19, RZ ;  /* 0x5f80000000128823 */ /* 0x000fe200000000ff */
[----:B------:R-:W-:Y:S02]  /*05b0*/  @!P0 IMAD.MOV.U32 R17, RZ, RZ, -0x40 ;  /* 0xffffffc0ff118424 */ /* 0x000fe400078e00ff */
[----:B------:R-:W-:Y:S02]  /*05c0*/  @!P1 FFMA R19, R3, 1.84467440737095516160e+19, RZ ;  /* 0x5f80000003139823 */ /* 0x000fe400000000ff */
[----:B------:R-:W-:-:S07]  /*05d0*/  @!P1 VIADD R17, R17, 0x40 ;  /* 0x0000004011119836 */ /* 0x000fce0000000000 */
.L_x_56:
[----:B------:R-:W-:Y:S01]  /*05e0*/  LEA R0, R16, 0xc0800000, 0x17 ;  /* 0xc080000010007811 */ /* 0x000fe200078eb8ff */
[----:B------:R-:W-:Y:S04]  /*05f0*/  BSSY.RECONVERGENT B3, `(.L_x_61) ;  /* 0x0000036000037945 */ /* 0x000fe80003800200 */
[----:B------:R-:W-:Y:S02]  /*0600*/  IMAD.IADD R20, R19, 0x1, -R0 ;  /* 0x0000000113147824 */ /* 0x000fe400078e0a00 */
[----:B------:R-:W-:Y:S02]  /*0610*/  VIADD R19, R22, 0xffffff81 ;  /* 0xffffff8116137836 */ /* 0x000fe40000000000 */
[----:B------:R0:W1:Y:S01]  /*0620*/  MUFU.RCP R3, R20 ;  /* 0x0000001400037308 */ /* 0x0000620000001000 */
[----:B------:R-:W-:Y:S01]  /*0630*/  FADD.FTZ R21, -R20, -RZ ;  /* 0x800000ff14157221 */ /* 0x000fe20000010100 */
[C---:B------:R-:W-:Y:S01]  /*0640*/  IMAD R0, R19.reuse, -0x800000, R18 ;  /* 0xff80000013007824 */ /* 0x040fe200078e0212 */
[----:B0-----:R-:W-:-:S05]  /*0650*/  IADD3 R20, PT, PT, R19, 0x7f, -R16 ;  /* 0x0000007f13147810 */ /* 0x001fca0007ffe810 */
[----:B------:R-:W-:Y:S02]  /*0660*/  IMAD.IADD R17, R20, 0x1, R17 ;  /* 0x0000000114117824 */ /* 0x000fe400078e0211 */
[----:B-1----:R-:W-:-:S04]  /*0670*/  FFMA R22, R3, R21, 1 ;  /* 0x3f80000003167423 */ /* 0x002fc80000000015 */
[----:B------:R-:W-:-:S04]  /*0680*/  FFMA R3, R3, R22, R3 ;  /* 0x0000001603037223 */ /* 0x000fc80000000003 */
[----:B------:R-:W-:-:S04]  /*0690*/  FFMA R18, R0, R3, RZ ;  /* 0x0000000300127223 */ /* 0x000fc800000000ff */
[----:B------:R-:W-:-:S04]  /*06a0*/  FFMA R22, R21, R18, R0 ;  /* 0x0000001215167223 */ /* 0x000fc80000000000 */
[----:B------:R-:W-:-:S04]  /*06b0*/  FFMA R18, R3, R22, R18 ;  /* 0x0000001603127223 */ /* 0x000fc80000000012 */
[----:B------:R-:W-:-:S04]  /*06c0*/  FFMA R21, R21, R18, R0 ;  /* 0x0000001215157223 */ /* 0x000fc80000000000 */
[----:B------:R-:W-:-:S05]  /*06d0*/  FFMA R0, R3, R21, R18 ;  /* 0x0000001503007223 */ /* 0x000fca0000000012 */
[----:B------:R-:W-:-:S04]  /*06e0*/  SHF.R.U32.HI R16, RZ, 0x17, R0 ;  /* 0x00000017ff107819 */ /* 0x000fc80000011600 */
[----:B------:R-:W-:-:S05]  /*06f0*/  LOP3.LUT R16, R16, 0xff, RZ, 0xc0, !PT ;  /* 0x000000ff10107812 */ /* 0x000fca00078ec0ff */
[----:B------:R-:W-:-:S04]  /*0700*/  IMAD.IADD R19, R16, 0x1, R17 ;  /* 0x0000000110137824 */ /* 0x000fc800078e0211 */
        /* <DEDUP_REMOVED lines=10> */
[-CC-:B------:R-:W-:Y:S01]  /*07b0*/  FFMA.RZ R16, R3, R21.reuse, R18.reuse ;  /* 0x0000001503107223 */ /* 0x180fe2000000c012 */
[C---:B------:R-:W-:Y:S02]  /*07c0*/  ISETP.NE.AND P2, PT, R19.reuse, RZ, PT ;  /* 0x000000ff1300720c */ /* 0x040fe40003f45270 */
[----:B------:R-:W-:Y:S02]  /*07d0*/  ISETP.NE.AND P1, PT, R19, RZ, PT ;  /* 0x000000ff1300720c */ /* 0x000fe40003f25270 */
[----:B------:R-:W-:Y:S01]  /*07e0*/  LOP3.LUT R17, R16, 0x7fffff, RZ, 0xc0, !PT ;  /* 0x007fffff10117812 */ /* 0x000fe200078ec0ff */
[CCC-:B------:R-:W-:Y:S01]  /*07f0*/  FFMA.RP R16, R3.reuse, R21.reuse, R18.reuse ;  /* 0x0000001503107223 */ /* 0x1c0fe20000008012 */
[----:B------:R-:W-:Y:S01]  /*0800*/  FFMA.RM R3, R3, R21, R18 ;  /* 0x0000001503037223 */ /* 0x000fe20000004012 */
[----:B------:R-:W-:Y:S01]  /*0810*/  VIADD R18, R19, 0x20 ;  /* 0x0000002013127836 */ /* 0x000fe20000000000 */
[----:B------:R-:W-:Y:S01]  /*0820*/  LOP3.LUT R17, R17, 0x800000, RZ, 0xfc, !PT ;  /* 0x0080000011117812 */ /* 0x000fe200078efcff */
[----:B------:R-:W-:-:S02]  /*0830*/  IMAD.MOV R19, RZ, RZ, -R19 ;  /* 0x000000ffff137224 */ /* 0x000fc400078e0a13 */
[----:B------:R-:W-:Y:S02]  /*0840*/  FSETP.NEU.FTZ.AND P0, PT, R16, R3, PT ;  /* 0x000000031000720b */ /* 0x000fe40003f1d000 */
[----:B------:R-:W-:Y:S02]  /*0850*/  SHF.L.U32 R18, R17, R18, RZ ;  /* 0x0000001211127219 */ /* 0x000fe400000006ff */
[----:B------:R-:W-:Y:S02]  /*0860*/  SEL R16, R19, RZ, P2 ;  /* 0x000000ff13107207 */ /* 0x000fe40001000000 */
[----:B------:R-:W-:Y:S02]  /*0870*/  ISETP.NE.AND P1, PT, R18, RZ, P1 ;  /* 0x000000ff1200720c */ /* 0x000fe40000f25270 */
[----:B------:R-:W-:Y:S02]  /*0880*/  SHF.R.U32.HI R16, RZ, R16, R17 ;  /* 0x00000010ff107219 */ /* 0x000fe40000011611 */
[----:B------:R-:W-:-:S02]  /*0890*/  PLOP3.LUT P0, PT, P0, P1, PT, 0xf8, 0x8f ;  /* 0x00000000008f781c */ /* 0x000fc40000703f70 */
[----:B------:R-:W-:Y:S02]  /*08a0*/  SHF.R.U32.HI R18, RZ, 0x1, R16 ;  /* 0x00000001ff127819 */ /* 0x000fe40000011610 */
[----:B------:R-:W-:-:S04]  /*08b0*/  SEL R3, RZ, 0x1, !P0 ;  /* 0x00000001ff037807 */ /* 0x000fc80004000000 */
[----:B------:R-:W-:-:S04]  /*08c0*/  LOP3.LUT R3, R3, 0x1, R18, 0xf8, !PT ;  /* 0x0000000103037812 */ /* 0x000fc800078ef812 */
[----:B------:R-:W-:-:S05]  /*08d0*/  LOP3.LUT R3, R3, R16, RZ, 0xc0, !PT ;  /* 0x0000001003037212 */ /* 0x000fca00078ec0ff */
[----:B------:R-:W-:-:S05]  /*08e0*/  IMAD.IADD R3, R18, 0x1, R3 ;  /* 0x0000000112037824 */ /* 0x000fca00078e0203 */
[----:B------:R-:W-:Y:S01]  /*08f0*/  LOP3.LUT R0, R3, R0, RZ, 0xfc, !PT ;  /* 0x0000000003007212 */ /* 0x000fe200078efcff */
[----:B------:R-:W-:Y:S06]  /*0900*/  BRA `(.L_x_64) ;  /* 0x0000000000107947 */ /* 0x000fec0003800000 */
.L_x_63:
[----:B------:R-:W-:-:S04]  /*0910*/  LOP3.LUT R0, R0, 0x80000000, RZ, 0xc0, !PT ;  /* 0x8000000000007812 */ /* 0x000fc800078ec0ff */
[----:B------:R-:W-:Y:S01]  /*0920*/  LOP3.LUT R0, R0, 0x7f800000, RZ, 0xfc, !PT ;  /* 0x7f80000000007812 */ /* 0x000fe200078efcff */
[----:B------:R-:W-:Y:S06]  /*0930*/  BRA `(.L_x_64) ;  /* 0x0000000000047947 */ /* 0x000fec0003800000 */
.L_x_62:
[----:B------:R-:W-:-:S07]  /*0940*/  IMAD R0, R17, 0x800000, R0 ;  /* 0x0080000011007824 */ /* 0x000fce00078e0200 */
.L_x_64:
[----:B------:R-:W-:Y:S05]  /*0950*/  BSYNC.RECONVERGENT B3 ;  /* 0x0000000000037941 */ /* 0x000fea0003800200 */
.L_x_61:
[----:B------:R-:W-:Y:S05]  /*0960*/  BRA `(.L_x_65) ;  /* 0x0000000000207947 */ /* 0x000fea0003800000 */
.L_x_60:
[----:B------:R-:W-:-:S04]  /*0970*/  LOP3.LUT R0, R19, 0x80000000, R18, 0x48, !PT ;  /* 0x8000000013007812 */ /* 0x000fc800078e4812 */
[----:B------:R-:W-:Y:S01]  /*0980*/  LOP3.LUT R0, R0, 0x7f800000, RZ, 0xfc, !PT ;  /* 0x7f80000000007812 */ /* 0x000fe200078efcff */
[----:B------:R-:W-:Y:S06]  /*0990*/  BRA `(.L_x_65) ;  /* 0x0000000000147947 */ /* 0x000fec0003800000 */
.L_x_59:
[----:B------:R-:W-:Y:S01]  /*09a0*/  LOP3.LUT R0, R19, 0x80000000, R18, 0x48, !PT ;  /* 0x8000000013007812 */ /* 0x000fe200078e4812 */
[----:B------:R-:W-:Y:S06]  /*09b0*/  BRA `(.L_x_65) ;  /* 0x00000000000c7947 */ /* 0x000fec0003800000 */
.L_x_58:
[----:B------:R-:W0:Y:S01]  /*09c0*/  MUFU.RSQ R0, -QNAN ;  /* 0xffc0000000007908 */ /* 0x000e220000001400 */
[----:B------:R-:W-:Y:S05]  /*09d0*/  BRA `(.L_x_65) ;  /* 0x0000000000047947 */ /* 0x000fea0003800000 */
.L_x_57:
[----:B------:R-:W-:-:S07]  /*09e0*/  FADD.FTZ R0, R0, R3 ;  /* 0x0000000300007221 */ /* 0x000fce0000010000 */
.L_x_65:
[----:B------:R-:W-:Y:S05]  /*09f0*/  BSYNC.RECONVERGENT B2 ;  /* 0x0000000000027941 */ /* 0x000fea0003800200 */
.L_x_55:
[----:B------:R-:W-:Y:S02]  /*0a00*/  IMAD.MOV.U32 R16, RZ, RZ, R14 ;  /* 0x000000ffff107224 */ /* 0x000fe400078e000e */
[----:B------:R-:W-:-:S04]  /*0a10*/  IMAD.MOV.U32 R17, RZ, RZ, 0x0 ;  /* 0x00000000ff117424 */ /* 0x000fc800078e00ff */
[----:B0-----:R-:W-:Y:S05]  /*0a20*/  RET.REL.NODEC R16 `(bop_batch_f32) ;  /* 0xfffffff410747950 */ /* 0x001fea0003c3ffff */
.L_x_66:
        /* <DEDUP_REMOVED lines=13> */
.L_x_68:


//--------------------- .nv.shared.reserved.0     --------------------------
	.section	.nv.shared.reserved.0,"aw",@nobits
	.weak		__nv_reservedSMEM_offset_0_alias
	.size		__nv_reservedSMEM_offset_0_alias, 0, 64
	.other		__nv_reservedSMEM_offset_0_alias,@"STO_CUDA_RESERVED_SHARED STV_DEFAULT"
__nv_reservedSMEM_offset_0_alias:
	.zero		0
	.zero		64


//--------------------- .nv.constant0.bop_many_series_one_param_f32 --------------------------
	.section	.nv.constant0.bop_many_series_one_param_f32,"a",@progbits
	.sectionflags	@""
	.align	4
.nv.constant0.bop_many_series_one_param_f32:
	.zero		952


//--------------------- .nv.constant0.bop_batch_f32 --------------------------
	.section	.nv.constant0.bop_batch_f32,"a",@progbits
	.sectionflags	@""
	.align	4
.nv.constant0.bop_batch_f32:
	.zero		944


//--------------------- SYMBOLS --------------------------

	.type		.nv.reservedSmem.offset0,@object
	.size		.nv.reservedSmem.offset0,0x4
